//
// Generated by NVIDIA NVVM Compiler
//
// Compiler Build ID: CL-36424714
// Cuda compilation tools, release 13.0, V13.0.88
// Based on NVVM 20.0.0
//

.version 9.0
.target sm_100
.address_size 64

	// .globl	_Z22fused_softmax_v_updatePKfS0_PfS1_S1_iiiiiiif

.visible .entry _Z22fused_softmax_v_updatePKfS0_PfS1_S1_iiiiiiif(
	.param .u64 .ptr .align 1 _Z22fused_softmax_v_updatePKfS0_PfS1_S1_iiiiiiif_param_0,
	.param .u64 .ptr .align 1 _Z22fused_softmax_v_updatePKfS0_PfS1_S1_iiiiiiif_param_1,
	.param .u64 .ptr .align 1 _Z22fused_softmax_v_updatePKfS0_PfS1_S1_iiiiiiif_param_2,
	.param .u64 .ptr .align 1 _Z22fused_softmax_v_updatePKfS0_PfS1_S1_iiiiiiif_param_3,
	.param .u64 .ptr .align 1 _Z22fused_softmax_v_updatePKfS0_PfS1_S1_iiiiiiif_param_4,
	.param .u32 _Z22fused_softmax_v_updatePKfS0_PfS1_S1_iiiiiiif_param_5,
	.param .u32 _Z22fused_softmax_v_updatePKfS0_PfS1_S1_iiiiiiif_param_6,
	.param .u32 _Z22fused_softmax_v_updatePKfS0_PfS1_S1_iiiiiiif_param_7,
	.param .u32 _Z22fused_softmax_v_updatePKfS0_PfS1_S1_iiiiiiif_param_8,
	.param .u32 _Z22fused_softmax_v_updatePKfS0_PfS1_S1_iiiiiiif_param_9,
	.param .u32 _Z22fused_softmax_v_updatePKfS0_PfS1_S1_iiiiiiif_param_10,
	.param .u32 _Z22fused_softmax_v_updatePKfS0_PfS1_S1_iiiiiiif_param_11,
	.param .f32 _Z22fused_softmax_v_updatePKfS0_PfS1_S1_iiiiiiif_param_12
)
{
	.reg .pred 	%p<30>;
	.reg .b32 	%r<140>;
	.reg .b32 	%f<480>;
	.reg .b64 	%rd<50>;

	ld.param.u64 	%rd10, [_Z22fused_softmax_v_updatePKfS0_PfS1_S1_iiiiiiif_param_0];
	ld.param.u64 	%rd11, [_Z22fused_softmax_v_updatePKfS0_PfS1_S1_iiiiiiif_param_1];
	ld.param.u64 	%rd7, [_Z22fused_softmax_v_updatePKfS0_PfS1_S1_iiiiiiif_param_2];
	ld.param.u64 	%rd8, [_Z22fused_softmax_v_updatePKfS0_PfS1_S1_iiiiiiif_param_3];
	ld.param.u64 	%rd9, [_Z22fused_softmax_v_updatePKfS0_PfS1_S1_iiiiiiif_param_4];
	ld.param.u32 	%r51, [_Z22fused_softmax_v_updatePKfS0_PfS1_S1_iiiiiiif_param_5];
	ld.param.u32 	%r47, [_Z22fused_softmax_v_updatePKfS0_PfS1_S1_iiiiiiif_param_6];
	ld.param.u32 	%r52, [_Z22fused_softmax_v_updatePKfS0_PfS1_S1_iiiiiiif_param_7];
	ld.param.u32 	%r48, [_Z22fused_softmax_v_updatePKfS0_PfS1_S1_iiiiiiif_param_8];
	ld.param.u32 	%r49, [_Z22fused_softmax_v_updatePKfS0_PfS1_S1_iiiiiiif_param_9];
	ld.param.u32 	%r53, [_Z22fused_softmax_v_updatePKfS0_PfS1_S1_iiiiiiif_param_10];
	ld.param.u32 	%r50, [_Z22fused_softmax_v_updatePKfS0_PfS1_S1_iiiiiiif_param_11];
	ld.param.f32 	%f41, [_Z22fused_softmax_v_updatePKfS0_PfS1_S1_iiiiiiif_param_12];
	cvta.to.global.u64 	%rd1, %rd11;
	cvta.to.global.u64 	%rd2, %rd10;
	mov.u32 	%r1, %ctaid.x;
	add.s32 	%r2, %r51, %r1;
	setp.ge.s32 	%p1, %r2, %r53;
	setp.ge.s32 	%p2, %r1, %r52;
	or.pred  	%p3, %p2, %p1;
	@%p3 bra 	$L__BB0_38;
	mov.u32 	%r3, %tid.x;
	sub.s32 	%r54, %r2, %r47;
	add.s32 	%r55, %r54, 1;
	min.s32 	%r4, %r48, %r55;
	setp.lt.s32 	%p4, %r4, 1;
	@%p4 bra 	$L__BB0_38;
	cvta.to.global.u64 	%rd12, %rd8;
	mul.wide.s32 	%rd13, %r2, 4;
	add.s64 	%rd3, %rd12, %rd13;
	ld.global.f32 	%f1, [%rd3];
	cvta.to.global.u64 	%rd14, %rd9;
	add.s64 	%rd4, %rd14, %rd13;
	ld.global.f32 	%f2, [%rd4];
	mul.lo.s32 	%r5, %r49, %r1;
	and.b32  	%r6, %r4, 15;
	setp.lt.u32 	%p5, %r4, 16;
	mov.f32 	%f465, 0fFF800000;
	mov.b32 	%r126, 0;
	@%p5 bra 	$L__BB0_5;
	and.b32  	%r126, %r4, 2147483632;
	mov.f32 	%f465, 0fFF800000;
	mov.b32 	%r124, 0;
$L__BB0_4:
	.pragma "nounroll";
	add.s32 	%r58, %r124, %r5;
	mul.wide.s32 	%rd15, %r58, 4;
	add.s64 	%rd16, %rd2, %rd15;
	ld.global.nc.f32 	%f45, [%rd16];
	mul.f32 	%f46, %f41, %f45;
	max.f32 	%f47, %f465, %f46;
	ld.global.nc.f32 	%f48, [%rd16+4];
	mul.f32 	%f49, %f41, %f48;
	max.f32 	%f50, %f47, %f49;
	ld.global.nc.f32 	%f51, [%rd16+8];
	mul.f32 	%f52, %f41, %f51;
	max.f32 	%f53, %f50, %f52;
	ld.global.nc.f32 	%f54, [%rd16+12];
	mul.f32 	%f55, %f41, %f54;
	max.f32 	%f56, %f53, %f55;
	ld.global.nc.f32 	%f57, [%rd16+16];
	mul.f32 	%f58, %f41, %f57;
	max.f32 	%f59, %f56, %f58;
	ld.global.nc.f32 	%f60, [%rd16+20];
	mul.f32 	%f61, %f41, %f60;
	max.f32 	%f62, %f59, %f61;
	ld.global.nc.f32 	%f63, [%rd16+24];
	mul.f32 	%f64, %f41, %f63;
	max.f32 	%f65, %f62, %f64;
	ld.global.nc.f32 	%f66, [%rd16+28];
	mul.f32 	%f67, %f41, %f66;
	max.f32 	%f68, %f65, %f67;
	ld.global.nc.f32 	%f69, [%rd16+32];
	mul.f32 	%f70, %f41, %f69;
	max.f32 	%f71, %f68, %f70;
	ld.global.nc.f32 	%f72, [%rd16+36];
	mul.f32 	%f73, %f41, %f72;
	max.f32 	%f74, %f71, %f73;
	ld.global.nc.f32 	%f75, [%rd16+40];
	mul.f32 	%f76, %f41, %f75;
	max.f32 	%f77, %f74, %f76;
	ld.global.nc.f32 	%f78, [%rd16+44];
	mul.f32 	%f79, %f41, %f78;
	max.f32 	%f80, %f77, %f79;
	ld.global.nc.f32 	%f81, [%rd16+48];
	mul.f32 	%f82, %f41, %f81;
	max.f32 	%f83, %f80, %f82;
	ld.global.nc.f32 	%f84, [%rd16+52];
	mul.f32 	%f85, %f41, %f84;
	max.f32 	%f86, %f83, %f85;
	ld.global.nc.f32 	%f87, [%rd16+56];
	mul.f32 	%f88, %f41, %f87;
	max.f32 	%f89, %f86, %f88;
	ld.global.nc.f32 	%f90, [%rd16+60];
	mul.f32 	%f91, %f41, %f90;
	max.f32 	%f465, %f89, %f91;
	add.s32 	%r124, %r124, 16;
	setp.ne.s32 	%p6, %r124, %r126;
	@%p6 bra 	$L__BB0_4;
$L__BB0_5:
	setp.eq.s32 	%p7, %r6, 0;
	@%p7 bra 	$L__BB0_14;
	and.b32  	%r11, %r4, 7;
	setp.lt.u32 	%p8, %r6, 8;
	@%p8 bra 	$L__BB0_8;
	add.s32 	%r59, %r126, %r5;
	mul.wide.s32 	%rd17, %r59, 4;
	add.s64 	%rd18, %rd2, %rd17;
	ld.global.nc.f32 	%f93, [%rd18];
	mul.f32 	%f94, %f41, %f93;
	max.f32 	%f95, %f465, %f94;
	ld.global.nc.f32 	%f96, [%rd18+4];
	mul.f32 	%f97, %f41, %f96;
	max.f32 	%f98, %f95, %f97;
	ld.global.nc.f32 	%f99, [%rd18+8];
	mul.f32 	%f100, %f41, %f99;
	max.f32 	%f101, %f98, %f100;
	ld.global.nc.f32 	%f102, [%rd18+12];
	mul.f32 	%f103, %f41, %f102;
	max.f32 	%f104, %f101, %f103;
	ld.global.nc.f32 	%f105, [%rd18+16];
	mul.f32 	%f106, %f41, %f105;
	max.f32 	%f107, %f104, %f106;
	ld.global.nc.f32 	%f108, [%rd18+20];
	mul.f32 	%f109, %f41, %f108;
	max.f32 	%f110, %f107, %f109;
	ld.global.nc.f32 	%f111, [%rd18+24];
	mul.f32 	%f112, %f41, %f111;
	max.f32 	%f113, %f110, %f112;
	ld.global.nc.f32 	%f114, [%rd18+28];
	mul.f32 	%f115, %f41, %f114;
	max.f32 	%f465, %f113, %f115;
	add.s32 	%r126, %r126, 8;
$L__BB0_8:
	setp.eq.s32 	%p9, %r11, 0;
	@%p9 bra 	$L__BB0_14;
	and.b32  	%r14, %r4, 3;
	setp.lt.u32 	%p10, %r11, 4;
	@%p10 bra 	$L__BB0_11;
	add.s32 	%r60, %r126, %r5;
	mul.wide.s32 	%rd19, %r60, 4;
	add.s64 	%rd20, %rd2, %rd19;
	ld.global.nc.f32 	%f117, [%rd20];
	mul.f32 	%f118, %f41, %f117;
	max.f32 	%f119, %f465, %f118;
	ld.global.nc.f32 	%f120, [%rd20+4];
	mul.f32 	%f121, %f41, %f120;
	max.f32 	%f122, %f119, %f121;
	ld.global.nc.f32 	%f123, [%rd20+8];
	mul.f32 	%f124, %f41, %f123;
	max.f32 	%f125, %f122, %f124;
	ld.global.nc.f32 	%f126, [%rd20+12];
	mul.f32 	%f127, %f41, %f126;
	max.f32 	%f465, %f125, %f127;
	add.s32 	%r126, %r126, 4;
$L__BB0_11:
	setp.eq.s32 	%p11, %r14, 0;
	@%p11 bra 	$L__BB0_14;
	mov.b32 	%r129, 0;
$L__BB0_13:
	.pragma "nounroll";
	add.s32 	%r62, %r126, %r5;
	mul.wide.s32 	%rd21, %r62, 4;
	add.s64 	%rd22, %rd2, %rd21;
	ld.global.nc.f32 	%f128, [%rd22];
	mul.f32 	%f129, %f41, %f128;
	max.f32 	%f465, %f465, %f129;
	add.s32 	%r126, %r126, 1;
	add.s32 	%r129, %r129, 1;
	setp.ne.s32 	%p12, %r129, %r14;
	@%p12 bra 	$L__BB0_13;
$L__BB0_14:
	max.f32 	%f16, %f1, %f465;
	sub.f32 	%f132, %f1, %f16;
	fma.rn.f32 	%f133, %f132, 0f3BBB989D, 0f3F000000;
	cvt.sat.f32.f32 	%f134, %f133;
	mov.f32 	%f135, 0f4B400001;
	mov.f32 	%f136, 0f437C0000;
	fma.rm.f32 	%f137, %f134, %f136, %f135;
	add.f32 	%f138, %f137, 0fCB40007F;
	neg.f32 	%f139, %f138;
	fma.rn.f32 	%f140, %f132, 0f3FB8AA3B, %f139;
	fma.rn.f32 	%f141, %f132, 0f32A57060, %f140;
	mov.b32 	%r64, %f137;
	shl.b32 	%r65, %r64, 23;
	mov.b32 	%f142, %r65;
	ex2.approx.ftz.f32 	%f143, %f141;
	mul.f32 	%f17, %f143, %f142;
	and.b32  	%r21, %r4, 7;
	setp.lt.u32 	%p13, %r4, 8;
	mov.f32 	%f473, 0f00000000;
	mov.b32 	%r132, 0;
	@%p13 bra 	$L__BB0_17;
	and.b32  	%r132, %r4, 2147483640;
	mov.f32 	%f473, 0f00000000;
	mov.b32 	%r130, 0;
$L__BB0_16:
	.pragma "nounroll";
	add.s32 	%r67, %r130, %r5;
	mul.wide.s32 	%rd23, %r67, 4;
	add.s64 	%rd24, %rd2, %rd23;
	ld.global.nc.f32 	%f145, [%rd24];
	mul.f32 	%f146, %f41, %f145;
	sub.f32 	%f147, %f146, %f16;
	fma.rn.f32 	%f148, %f147, 0f3BBB989D, 0f3F000000;
	cvt.sat.f32.f32 	%f149, %f148;
	mov.f32 	%f150, 0f4B400001;
	mov.f32 	%f151, 0f437C0000;
	fma.rm.f32 	%f152, %f149, %f151, %f150;
	add.f32 	%f153, %f152, 0fCB40007F;
	neg.f32 	%f154, %f153;
	fma.rn.f32 	%f155, %f147, 0f3FB8AA3B, %f154;
	fma.rn.f32 	%f156, %f147, 0f32A57060, %f155;
	mov.b32 	%r68, %f152;
	shl.b32 	%r69, %r68, 23;
	mov.b32 	%f157, %r69;
	ex2.approx.ftz.f32 	%f158, %f156;
	fma.rn.f32 	%f159, %f158, %f157, %f473;
	ld.global.nc.f32 	%f160, [%rd24+4];
	mul.f32 	%f161, %f41, %f160;
	sub.f32 	%f162, %f161, %f16;
	fma.rn.f32 	%f163, %f162, 0f3BBB989D, 0f3F000000;
	cvt.sat.f32.f32 	%f164, %f163;
	fma.rm.f32 	%f165, %f164, %f151, %f150;
	add.f32 	%f166, %f165, 0fCB40007F;
	neg.f32 	%f167, %f166;
	fma.rn.f32 	%f168, %f162, 0f3FB8AA3B, %f167;
	fma.rn.f32 	%f169, %f162, 0f32A57060, %f168;
	mov.b32 	%r70, %f165;
	shl.b32 	%r71, %r70, 23;
	mov.b32 	%f170, %r71;
	ex2.approx.ftz.f32 	%f171, %f169;
	fma.rn.f32 	%f172, %f171, %f170, %f159;
	ld.global.nc.f32 	%f173, [%rd24+8];
	mul.f32 	%f174, %f41, %f173;
	sub.f32 	%f175, %f174, %f16;
	fma.rn.f32 	%f176, %f175, 0f3BBB989D, 0f3F000000;
	cvt.sat.f32.f32 	%f177, %f176;
	fma.rm.f32 	%f178, %f177, %f151, %f150;
	add.f32 	%f179, %f178, 0fCB40007F;
	neg.f32 	%f180, %f179;
	fma.rn.f32 	%f181, %f175, 0f3FB8AA3B, %f180;
	fma.rn.f32 	%f182, %f175, 0f32A57060, %f181;
	mov.b32 	%r72, %f178;
	shl.b32 	%r73, %r72, 23;
	mov.b32 	%f183, %r73;
	ex2.approx.ftz.f32 	%f184, %f182;
	fma.rn.f32 	%f185, %f184, %f183, %f172;
	ld.global.nc.f32 	%f186, [%rd24+12];
	mul.f32 	%f187, %f41, %f186;
	sub.f32 	%f188, %f187, %f16;
	fma.rn.f32 	%f189, %f188, 0f3BBB989D, 0f3F000000;
	cvt.sat.f32.f32 	%f190, %f189;
	fma.rm.f32 	%f191, %f190, %f151, %f150;
	add.f32 	%f192, %f191, 0fCB40007F;
	neg.f32 	%f193, %f192;
	fma.rn.f32 	%f194, %f188, 0f3FB8AA3B, %f193;
	fma.rn.f32 	%f195, %f188, 0f32A57060, %f194;
	mov.b32 	%r74, %f191;
	shl.b32 	%r75, %r74, 23;
	mov.b32 	%f196, %r75;
	ex2.approx.ftz.f32 	%f197, %f195;
	fma.rn.f32 	%f198, %f197, %f196, %f185;
	ld.global.nc.f32 	%f199, [%rd24+16];
	mul.f32 	%f200, %f41, %f199;
	sub.f32 	%f201, %f200, %f16;
	fma.rn.f32 	%f202, %f201, 0f3BBB989D, 0f3F000000;
	cvt.sat.f32.f32 	%f203, %f202;
	fma.rm.f32 	%f204, %f203, %f151, %f150;
	add.f32 	%f205, %f204, 0fCB40007F;
	neg.f32 	%f206, %f205;
	fma.rn.f32 	%f207, %f201, 0f3FB8AA3B, %f206;
	fma.rn.f32 	%f208, %f201, 0f32A57060, %f207;
	mov.b32 	%r76, %f204;
	shl.b32 	%r77, %r76, 23;
	mov.b32 	%f209, %r77;
	ex2.approx.ftz.f32 	%f210, %f208;
	fma.rn.f32 	%f211, %f210, %f209, %f198;
	ld.global.nc.f32 	%f212, [%rd24+20];
	mul.f32 	%f213, %f41, %f212;
	sub.f32 	%f214, %f213, %f16;
	fma.rn.f32 	%f215, %f214, 0f3BBB989D, 0f3F000000;
	cvt.sat.f32.f32 	%f216, %f215;
	fma.rm.f32 	%f217, %f216, %f151, %f150;
	add.f32 	%f218, %f217, 0fCB40007F;
	neg.f32 	%f219, %f218;
	fma.rn.f32 	%f220, %f214, 0f3FB8AA3B, %f219;
	fma.rn.f32 	%f221, %f214, 0f32A57060, %f220;
	mov.b32 	%r78, %f217;
	shl.b32 	%r79, %r78, 23;
	mov.b32 	%f222, %r79;
	ex2.approx.ftz.f32 	%f223, %f221;
	fma.rn.f32 	%f224, %f223, %f222, %f211;
	ld.global.nc.f32 	%f225, [%rd24+24];
	mul.f32 	%f226, %f41, %f225;
	sub.f32 	%f227, %f226, %f16;
	fma.rn.f32 	%f228, %f227, 0f3BBB989D, 0f3F000000;
	cvt.sat.f32.f32 	%f229, %f228;
	fma.rm.f32 	%f230, %f229, %f151, %f150;
	add.f32 	%f231, %f230, 0fCB40007F;
	neg.f32 	%f232, %f231;
	fma.rn.f32 	%f233, %f227, 0f3FB8AA3B, %f232;
	fma.rn.f32 	%f234, %f227, 0f32A57060, %f233;
	mov.b32 	%r80, %f230;
	shl.b32 	%r81, %r80, 23;
	mov.b32 	%f235, %r81;
	ex2.approx.ftz.f32 	%f236, %f234;
	fma.rn.f32 	%f237, %f236, %f235, %f224;
	ld.global.nc.f32 	%f238, [%rd24+28];
	mul.f32 	%f239, %f41, %f238;
	sub.f32 	%f240, %f239, %f16;
	fma.rn.f32 	%f241, %f240, 0f3BBB989D, 0f3F000000;
	cvt.sat.f32.f32 	%f242, %f241;
	fma.rm.f32 	%f243, %f242, %f151, %f150;
	add.f32 	%f244, %f243, 0fCB40007F;
	neg.f32 	%f245, %f244;
	fma.rn.f32 	%f246, %f240, 0f3FB8AA3B, %f245;
	fma.rn.f32 	%f247, %f240, 0f32A57060, %f246;
	mov.b32 	%r82, %f243;
	shl.b32 	%r83, %r82, 23;
	mov.b32 	%f248, %r83;
	ex2.approx.ftz.f32 	%f249, %f247;
	fma.rn.f32 	%f473, %f249, %f248, %f237;
	add.s32 	%r130, %r130, 8;
	setp.ne.s32 	%p14, %r130, %r132;
	@%p14 bra 	$L__BB0_16;
$L__BB0_17:
	setp.eq.s32 	%p15, %r21, 0;
	@%p15 bra 	$L__BB0_25;
	and.b32  	%r26, %r4, 3;
	setp.lt.u32 	%p16, %r21, 4;
	@%p16 bra 	$L__BB0_20;
	add.s32 	%r84, %r132, %r5;
	mul.wide.s32 	%rd25, %r84, 4;
	add.s64 	%rd26, %rd2, %rd25;
	ld.global.nc.f32 	%f251, [%rd26];
	mul.f32 	%f252, %f41, %f251;
	sub.f32 	%f253, %f252, %f16;
	fma.rn.f32 	%f254, %f253, 0f3BBB989D, 0f3F000000;
	cvt.sat.f32.f32 	%f255, %f254;
	mov.f32 	%f256, 0f4B400001;
	mov.f32 	%f257, 0f437C0000;
	fma.rm.f32 	%f258, %f255, %f257, %f256;
	add.f32 	%f259, %f258, 0fCB40007F;
	neg.f32 	%f260, %f259;
	fma.rn.f32 	%f261, %f253, 0f3FB8AA3B, %f260;
	fma.rn.f32 	%f262, %f253, 0f32A57060, %f261;
	mov.b32 	%r85, %f258;
	shl.b32 	%r86, %r85, 23;
	mov.b32 	%f263, %r86;
	ex2.approx.ftz.f32 	%f264, %f262;
	fma.rn.f32 	%f265, %f264, %f263, %f473;
	ld.global.nc.f32 	%f266, [%rd26+4];
	mul.f32 	%f267, %f41, %f266;
	sub.f32 	%f268, %f267, %f16;
	fma.rn.f32 	%f269, %f268, 0f3BBB989D, 0f3F000000;
	cvt.sat.f32.f32 	%f270, %f269;
	fma.rm.f32 	%f271, %f270, %f257, %f256;
	add.f32 	%f272, %f271, 0fCB40007F;
	neg.f32 	%f273, %f272;
	fma.rn.f32 	%f274, %f268, 0f3FB8AA3B, %f273;
	fma.rn.f32 	%f275, %f268, 0f32A57060, %f274;
	mov.b32 	%r87, %f271;
	shl.b32 	%r88, %r87, 23;
	mov.b32 	%f276, %r88;
	ex2.approx.ftz.f32 	%f277, %f275;
	fma.rn.f32 	%f278, %f277, %f276, %f265;
	ld.global.nc.f32 	%f279, [%rd26+8];
	mul.f32 	%f280, %f41, %f279;
	sub.f32 	%f281, %f280, %f16;
	fma.rn.f32 	%f282, %f281, 0f3BBB989D, 0f3F000000;
	cvt.sat.f32.f32 	%f283, %f282;
	fma.rm.f32 	%f284, %f283, %f257, %f256;
	add.f32 	%f285, %f284, 0fCB40007F;
	neg.f32 	%f286, %f285;
	fma.rn.f32 	%f287, %f281, 0f3FB8AA3B, %f286;
	fma.rn.f32 	%f288, %f281, 0f32A57060, %f287;
	mov.b32 	%r89, %f284;
	shl.b32 	%r90, %r89, 23;
	mov.b32 	%f289, %r90;
	ex2.approx.ftz.f32 	%f290, %f288;
	fma.rn.f32 	%f291, %f290, %f289, %f278;
	ld.global.nc.f32 	%f292, [%rd26+12];
	mul.f32 	%f293, %f41, %f292;
	sub.f32 	%f294, %f293, %f16;
	fma.rn.f32 	%f295, %f294, 0f3BBB989D, 0f3F000000;
	cvt.sat.f32.f32 	%f296, %f295;
	fma.rm.f32 	%f297, %f296, %f257, %f256;
	add.f32 	%f298, %f297, 0fCB40007F;
	neg.f32 	%f299, %f298;
	fma.rn.f32 	%f300, %f294, 0f3FB8AA3B, %f299;
	fma.rn.f32 	%f301, %f294, 0f32A57060, %f300;
	mov.b32 	%r91, %f297;
	shl.b32 	%r92, %r91, 23;
	mov.b32 	%f302, %r92;
	ex2.approx.ftz.f32 	%f303, %f301;
	fma.rn.f32 	%f473, %f303, %f302, %f291;
	add.s32 	%r132, %r132, 4;
$L__BB0_20:
	setp.eq.s32 	%p17, %r26, 0;
	@%p17 bra 	$L__BB0_25;
	setp.eq.s32 	%p18, %r26, 1;
	@%p18 bra 	$L__BB0_23;
	add.s32 	%r93, %r132, %r5;
	mul.wide.s32 	%rd27, %r93, 4;
	add.s64 	%rd28, %rd2, %rd27;
	ld.global.nc.f32 	%f305, [%rd28];
	mul.f32 	%f306, %f41, %f305;
	sub.f32 	%f307, %f306, %f16;
	fma.rn.f32 	%f308, %f307, 0f3BBB989D, 0f3F000000;
	cvt.sat.f32.f32 	%f309, %f308;
	mov.f32 	%f310, 0f4B400001;
	mov.f32 	%f311, 0f437C0000;
	fma.rm.f32 	%f312, %f309, %f311, %f310;
	add.f32 	%f313, %f312, 0fCB40007F;
	neg.f32 	%f314, %f313;
	fma.rn.f32 	%f315, %f307, 0f3FB8AA3B, %f314;
	fma.rn.f32 	%f316, %f307, 0f32A57060, %f315;
	mov.b32 	%r94, %f312;
	shl.b32 	%r95, %r94, 23;
	mov.b32 	%f317, %r95;
	ex2.approx.ftz.f32 	%f318, %f316;
	fma.rn.f32 	%f319, %f318, %f317, %f473;
	ld.global.nc.f32 	%f320, [%rd28+4];
	mul.f32 	%f321, %f41, %f320;
	sub.f32 	%f322, %f321, %f16;
	fma.rn.f32 	%f323, %f322, 0f3BBB989D, 0f3F000000;
	cvt.sat.f32.f32 	%f324, %f323;
	fma.rm.f32 	%f325, %f324, %f311, %f310;
	add.f32 	%f326, %f325, 0fCB40007F;
	neg.f32 	%f327, %f326;
	fma.rn.f32 	%f328, %f322, 0f3FB8AA3B, %f327;
	fma.rn.f32 	%f329, %f322, 0f32A57060, %f328;
	mov.b32 	%r96, %f325;
	shl.b32 	%r97, %r96, 23;
	mov.b32 	%f330, %r97;
	ex2.approx.ftz.f32 	%f331, %f329;
	fma.rn.f32 	%f473, %f331, %f330, %f319;
	add.s32 	%r132, %r132, 2;
$L__BB0_23:
	and.b32  	%r98, %r4, 1;
	setp.eq.b32 	%p19, %r98, 1;
	not.pred 	%p20, %p19;
	@%p20 bra 	$L__BB0_25;
	add.s32 	%r99, %r132, %r5;
	mul.wide.s32 	%rd29, %r99, 4;
	add.s64 	%rd30, %rd2, %rd29;
	ld.global.nc.f32 	%f332, [%rd30];
	mul.f32 	%f333, %f41, %f332;
	sub.f32 	%f334, %f333, %f16;
	fma.rn.f32 	%f335, %f334, 0f3BBB989D, 0f3F000000;
	cvt.sat.f32.f32 	%f336, %f335;
	mov.f32 	%f337, 0f4B400001;
	mov.f32 	%f338, 0f437C0000;
	fma.rm.f32 	%f339, %f336, %f338, %f337;
	add.f32 	%f340, %f339, 0fCB40007F;
	neg.f32 	%f341, %f340;
	fma.rn.f32 	%f342, %f334, 0f3FB8AA3B, %f341;
	fma.rn.f32 	%f343, %f334, 0f32A57060, %f342;
	mov.b32 	%r100, %f339;
	shl.b32 	%r101, %r100, 23;
	mov.b32 	%f344, %r101;
	ex2.approx.ftz.f32 	%f345, %f343;
	fma.rn.f32 	%f473, %f345, %f344, %f473;
$L__BB0_25:
	fma.rn.f32 	%f30, %f2, %f17, %f473;
	setp.ge.s32 	%p21, %r3, %r50;
	@%p21 bra 	$L__BB0_36;
	mul.lo.s32 	%r31, %r50, %r2;
	mov.u32 	%r32, %ntid.x;
	and.b32  	%r33, %r4, 2147483644;
	neg.s32 	%r34, %r33;
	shl.b32 	%r35, %r50, 2;
	cvta.to.global.u64 	%rd5, %rd7;
	mul.wide.s32 	%rd44, %r50, 4;
	mov.u32 	%r134, %r3;
$L__BB0_27:
	setp.lt.u32 	%p22, %r4, 4;
	add.s32 	%r103, %r134, %r31;
	mul.wide.s32 	%rd31, %r103, 4;
	add.s64 	%rd6, %rd5, %rd31;
	ld.global.f32 	%f347, [%rd6];
	mul.f32 	%f479, %f17, %f347;
	mov.b32 	%r139, 0;
	@%p22 bra 	$L__BB0_30;
	mov.u32 	%r135, %r5;
	mov.u32 	%r136, %r134;
	mov.u32 	%r137, %r34;
$L__BB0_29:
	.pragma "nounroll";
	mul.wide.s32 	%rd32, %r135, 4;
	add.s64 	%rd33, %rd2, %rd32;
	ld.global.nc.f32 	%f348, [%rd33];
	mul.f32 	%f349, %f41, %f348;
	sub.f32 	%f350, %f349, %f16;
	fma.rn.f32 	%f351, %f350, 0f3BBB989D, 0f3F000000;
	cvt.sat.f32.f32 	%f352, %f351;
	mov.f32 	%f353, 0f4B400001;
	mov.f32 	%f354, 0f437C0000;
	fma.rm.f32 	%f355, %f352, %f354, %f353;
	add.f32 	%f356, %f355, 0fCB40007F;
	neg.f32 	%f357, %f356;
	fma.rn.f32 	%f358, %f350, 0f3FB8AA3B, %f357;
	fma.rn.f32 	%f359, %f350, 0f32A57060, %f358;
	mov.b32 	%r104, %f355;
	shl.b32 	%r105, %r104, 23;
	mov.b32 	%f360, %r105;
	ex2.approx.ftz.f32 	%f361, %f359;
	mul.f32 	%f362, %f361, %f360;
	mul.wide.s32 	%rd34, %r136, 4;
	add.s64 	%rd35, %rd1, %rd34;
	ld.global.nc.f32 	%f363, [%rd35];
	fma.rn.f32 	%f364, %f363, %f362, %f479;
	ld.global.nc.f32 	%f365, [%rd33+4];
	mul.f32 	%f366, %f41, %f365;
	sub.f32 	%f367, %f366, %f16;
	fma.rn.f32 	%f368, %f367, 0f3BBB989D, 0f3F000000;
	cvt.sat.f32.f32 	%f369, %f368;
	fma.rm.f32 	%f370, %f369, %f354, %f353;
	add.f32 	%f371, %f370, 0fCB40007F;
	neg.f32 	%f372, %f371;
	fma.rn.f32 	%f373, %f367, 0f3FB8AA3B, %f372;
	fma.rn.f32 	%f374, %f367, 0f32A57060, %f373;
	mov.b32 	%r106, %f370;
	shl.b32 	%r107, %r106, 23;
	mov.b32 	%f375, %r107;
	ex2.approx.ftz.f32 	%f376, %f374;
	mul.f32 	%f377, %f376, %f375;
	add.s64 	%rd37, %rd35, %rd44;
	ld.global.nc.f32 	%f378, [%rd37];
	fma.rn.f32 	%f379, %f378, %f377, %f364;
	ld.global.nc.f32 	%f380, [%rd33+8];
	mul.f32 	%f381, %f41, %f380;
	sub.f32 	%f382, %f381, %f16;
	fma.rn.f32 	%f383, %f382, 0f3BBB989D, 0f3F000000;
	cvt.sat.f32.f32 	%f384, %f383;
	fma.rm.f32 	%f385, %f384, %f354, %f353;
	add.f32 	%f386, %f385, 0fCB40007F;
	neg.f32 	%f387, %f386;
	fma.rn.f32 	%f388, %f382, 0f3FB8AA3B, %f387;
	fma.rn.f32 	%f389, %f382, 0f32A57060, %f388;
	mov.b32 	%r108, %f385;
	shl.b32 	%r109, %r108, 23;
	mov.b32 	%f390, %r109;
	ex2.approx.ftz.f32 	%f391, %f389;
	mul.f32 	%f392, %f391, %f390;
	add.s64 	%rd38, %rd37, %rd44;
	ld.global.nc.f32 	%f393, [%rd38];
	fma.rn.f32 	%f394, %f393, %f392, %f379;
	ld.global.nc.f32 	%f395, [%rd33+12];
	mul.f32 	%f396, %f41, %f395;
	sub.f32 	%f397, %f396, %f16;
	fma.rn.f32 	%f398, %f397, 0f3BBB989D, 0f3F000000;
	cvt.sat.f32.f32 	%f399, %f398;
	fma.rm.f32 	%f400, %f399, %f354, %f353;
	add.f32 	%f401, %f400, 0fCB40007F;
	neg.f32 	%f402, %f401;
	fma.rn.f32 	%f403, %f397, 0f3FB8AA3B, %f402;
	fma.rn.f32 	%f404, %f397, 0f32A57060, %f403;
	mov.b32 	%r110, %f400;
	shl.b32 	%r111, %r110, 23;
	mov.b32 	%f405, %r111;
	ex2.approx.ftz.f32 	%f406, %f404;
	mul.f32 	%f407, %f406, %f405;
	add.s64 	%rd39, %rd38, %rd44;
	ld.global.nc.f32 	%f408, [%rd39];
	fma.rn.f32 	%f479, %f408, %f407, %f394;
	add.s32 	%r137, %r137, 4;
	add.s32 	%r136, %r136, %r35;
	add.s32 	%r135, %r135, 4;
	setp.ne.s32 	%p23, %r137, 0;
	mov.u32 	%r139, %r33;
	@%p23 bra 	$L__BB0_29;
$L__BB0_30:
	and.b32  	%r112, %r4, 3;
	setp.eq.s32 	%p24, %r112, 0;
	@%p24 bra 	$L__BB0_35;
	setp.eq.s32 	%p25, %r112, 1;
	@%p25 bra 	$L__BB0_33;
	add.s32 	%r113, %r139, %r5;
	mul.wide.s32 	%rd40, %r113, 4;
	add.s64 	%rd41, %rd2, %rd40;
	ld.global.nc.f32 	%f410, [%rd41];
	mul.f32 	%f411, %f41, %f410;
	sub.f32 	%f412, %f411, %f16;
	fma.rn.f32 	%f413, %f412, 0f3BBB989D, 0f3F000000;
	cvt.sat.f32.f32 	%f414, %f413;
	mov.f32 	%f415, 0f4B400001;
	mov.f32 	%f416, 0f437C0000;
	fma.rm.f32 	%f417, %f414, %f416, %f415;
	add.f32 	%f418, %f417, 0fCB40007F;
	neg.f32 	%f419, %f418;
	fma.rn.f32 	%f420, %f412, 0f3FB8AA3B, %f419;
	fma.rn.f32 	%f421, %f412, 0f32A57060, %f420;
	mov.b32 	%r114, %f417;
	shl.b32 	%r115, %r114, 23;
	mov.b32 	%f422, %r115;
	ex2.approx.ftz.f32 	%f423, %f421;
	mul.f32 	%f424, %f423, %f422;
	mad.lo.s32 	%r116, %r139, %r50, %r134;
	mul.wide.s32 	%rd42, %r116, 4;
	add.s64 	%rd43, %rd1, %rd42;
	ld.global.nc.f32 	%f425, [%rd43];
	fma.rn.f32 	%f426, %f425, %f424, %f479;
	ld.global.nc.f32 	%f427, [%rd41+4];
	mul.f32 	%f428, %f41, %f427;
	sub.f32 	%f429, %f428, %f16;
	fma.rn.f32 	%f430, %f429, 0f3BBB989D, 0f3F000000;
	cvt.sat.f32.f32 	%f431, %f430;
	fma.rm.f32 	%f432, %f431, %f416, %f415;
	add.f32 	%f433, %f432, 0fCB40007F;
	neg.f32 	%f434, %f433;
	fma.rn.f32 	%f435, %f429, 0f3FB8AA3B, %f434;
	fma.rn.f32 	%f436, %f429, 0f32A57060, %f435;
	mov.b32 	%r117, %f432;
	shl.b32 	%r118, %r117, 23;
	mov.b32 	%f437, %r118;
	ex2.approx.ftz.f32 	%f438, %f436;
	mul.f32 	%f439, %f438, %f437;
	add.s64 	%rd45, %rd43, %rd44;
	ld.global.nc.f32 	%f440, [%rd45];
	fma.rn.f32 	%f479, %f440, %f439, %f426;
	add.s32 	%r139, %r139, 2;
$L__BB0_33:
	and.b32  	%r119, %r4, 1;
	setp.eq.b32 	%p26, %r119, 1;
	not.pred 	%p27, %p26;
	@%p27 bra 	$L__BB0_35;
	add.s32 	%r120, %r139, %r5;
	mul.wide.s32 	%rd46, %r120, 4;
	add.s64 	%rd47, %rd2, %rd46;
	ld.global.nc.f32 	%f441, [%rd47];
	mul.f32 	%f442, %f41, %f441;
	sub.f32 	%f443, %f442, %f16;
	fma.rn.f32 	%f444, %f443, 0f3BBB989D, 0f3F000000;
	cvt.sat.f32.f32 	%f445, %f444;
	mov.f32 	%f446, 0f4B400001;
	mov.f32 	%f447, 0f437C0000;
	fma.rm.f32 	%f448, %f445, %f447, %f446;
	add.f32 	%f449, %f448, 0fCB40007F;
	neg.f32 	%f450, %f449;
	fma.rn.f32 	%f451, %f443, 0f3FB8AA3B, %f450;
	fma.rn.f32 	%f452, %f443, 0f32A57060, %f451;
	mov.b32 	%r121, %f448;
	shl.b32 	%r122, %r121, 23;
	mov.b32 	%f453, %r122;
	ex2.approx.ftz.f32 	%f454, %f452;
	mul.f32 	%f455, %f454, %f453;
	mad.lo.s32 	%r123, %r139, %r50, %r134;
	mul.wide.s32 	%rd48, %r123, 4;
	add.s64 	%rd49, %rd1, %rd48;
	ld.global.nc.f32 	%f456, [%rd49];
	fma.rn.f32 	%f479, %f456, %f455, %f479;
$L__BB0_35:
	st.global.f32 	[%rd6], %f479;
	add.s32 	%r134, %r134, %r32;
	setp.lt.s32 	%p28, %r134, %r50;
	@%p28 bra 	$L__BB0_27;
$L__BB0_36:
	setp.ne.s32 	%p29, %r3, 0;
	@%p29 bra 	$L__BB0_38;
	st.global.f32 	[%rd3], %f16;
	st.global.f32 	[%rd4], %f30;
$L__BB0_38:
	ret;

}
	// .globl	_Z16normalize_outputPfPKfii
.visible .entry _Z16normalize_outputPfPKfii(
	.param .u64 .ptr .align 1 _Z16normalize_outputPfPKfii_param_0,
	.param .u64 .ptr .align 1 _Z16normalize_outputPfPKfii_param_1,
	.param .u32 _Z16normalize_outputPfPKfii_param_2,
	.param .u32 _Z16normalize_outputPfPKfii_param_3
)
{
	.reg .pred 	%p<4>;
	.reg .b32 	%r<11>;
	.reg .b32 	%f<4>;
	.reg .b64 	%rd<9>;

	ld.param.u64 	%rd2, [_Z16normalize_outputPfPKfii_param_0];
	ld.param.u64 	%rd3, [_Z16normalize_outputPfPKfii_param_1];
	ld.param.u32 	%r8, [_Z16normalize_outputPfPKfii_param_2];
	ld.param.u32 	%r7, [_Z16normalize_outputPfPKfii_param_3];
	mov.u32 	%r1, %ctaid.x;
	setp.ge.s32 	%p1, %r1, %r8;
	@%p1 bra 	$L__BB1_4;
	cvta.to.global.u64 	%rd4, %rd3;
	mul.wide.u32 	%rd5, %r1, 4;
	add.s64 	%rd6, %rd4, %rd5;
	ld.global.f32 	%f1, [%rd6];
	mov.u32 	%r10, %tid.x;
	setp.ge.s32 	%p2, %r10, %r7;
	@%p2 bra 	$L__BB1_4;
	mul.lo.s32 	%r3, %r7, %r1;
	mov.u32 	%r4, %ntid.x;
	cvta.to.global.u64 	%rd1, %rd2;
$L__BB1_3:
	add.s32 	%r9, %r10, %r3;
	mul.wide.s32 	%rd7, %r9, 4;
	add.s64 	%rd8, %rd1, %rd7;
	ld.global.f32 	%f2, [%rd8];
	div.rn.f32 	%f3, %f2, %f1;
	st.global.f32 	[%rd8], %f3;
	add.s32 	%r10, %r10, %r4;
	setp.lt.s32 	%p3, %r10, %r7;
	@%p3 bra 	$L__BB1_3;
$L__BB1_4:
	ret;

}
	// .globl	_Z7init_mlPfS_i
.visible .entry _Z7init_mlPfS_i(
	.param .u64 .ptr .align 1 _Z7init_mlPfS_i_param_0,
	.param .u64 .ptr .align 1 _Z7init_mlPfS_i_param_1,
	.param .u32 _Z7init_mlPfS_i_param_2
)
{
	.reg .pred 	%p<2>;
	.reg .b32 	%r<8>;
	.reg .b64 	%rd<8>;

	ld.param.u64 	%rd1, [_Z7init_mlPfS_i_param_0];
	ld.param.u64 	%rd2, [_Z7init_mlPfS_i_param_1];
	ld.param.u32 	%r2, [_Z7init_mlPfS_i_param_2];
	mov.u32 	%r3, %ctaid.x;
	mov.u32 	%r4, %ntid.x;
	mov.u32 	%r5, %tid.x;
	mad.lo.s32 	%r1, %r3, %r4, %r5;
	setp.ge.s32 	%p1, %r1, %r2;
	@%p1 bra 	$L__BB2_2;
	cvta.to.global.u64 	%rd3, %rd1;
	cvta.to.global.u64 	%rd4, %rd2;
	mul.wide.s32 	%rd5, %r1, 4;
	add.s64 	%rd6, %rd3, %rd5;
	mov.b32 	%r6, -8388608;
	st.global.u32 	[%rd6], %r6;
	add.s64 	%rd7, %rd4, %rd5;
	mov.b32 	%r7, 0;
	st.global.u32 	[%rd7], %r7;
$L__BB2_2:
	ret;

}


// ===== COMPILED SASS (sm_100) =====

	.target	sm_100

	.elftype	@"ET_EXEC"


//--------------------- .note.nv.tkinfo           --------------------------
	.section	.note.nv.tkinfo,"",@"SHT_NOTE"
	.sectionflags	@"SHF_NOTE_NV_TKINFO"
	.tkinfo
        /*0018*/ 	.word	0x00000002
        /*0030*/ 	.string	""
        /*0030*/ 	.string	"ptxas"
        /*0030*/ 	.string	"Cuda compilation tools, release 13.0, V13.0.88"
        /*0030*/ 	.string	"Build cuda_13.0.r13.0/compiler.36424714_0"
        /*0030*/ 	.string	"-arch sm_100 -m 64 "



//--------------------- .note.nv.cuinfo           --------------------------
	.section	.note.nv.cuinfo,"",@"SHT_NOTE"
	.sectionflags	@"SHF_NOTE_NV_CUINFO"
        /*0018*/ 	.short	0x0002
        /*001a*/ 	.short	0x0064
        /*001c*/ 	.short	0x0082
	.zero		2


//--------------------- .nv.info                  --------------------------
	.section	.nv.info,"",@"SHT_CUDA_INFO"
	.align	4


	//----- nvinfo : EIATTR_REGCOUNT
	.align		4
        /*0000*/ 	.byte	0x04, 0x2f
        /*0002*/ 	.short	(.L_1 - .L_0)
	.align		4
.L_0:
        /*0004*/ 	.word	index@(_Z22fused_softmax_v_updatePKfS0_PfS1_S1_iiiiiiif)
        /*0008*/ 	.word	0x00000020


	//----- nvinfo : EIATTR_FRAME_SIZE
	.align		4
.L_1:
        /*000c*/ 	.byte	0x04, 0x11
        /*000e*/ 	.short	(.L_3 - .L_2)
	.align		4
.L_2:
        /*0010*/ 	.word	index@(_Z22fused_softmax_v_updatePKfS0_PfS1_S1_iiiiiiif)
        /*0014*/ 	.word	0x00000000


	//----- nvinfo : EIATTR_REGCOUNT
	.align		4
.L_3:
        /*0018*/ 	.byte	0x04, 0x2f
        /*001a*/ 	.short	(.L_5 - .L_4)
	.align		4
.L_4:
        /*001c*/ 	.word	index@(_Z16normalize_outputPfPKfii)
        /*0020*/ 	.word	0x00000016


	//----- nvinfo : EIATTR_FRAME_SIZE
	.align		4
.L_5:
        /*0024*/ 	.byte	0x04, 0x11
        /*0026*/ 	.short	(.L_7 - .L_6)
	.align		4
.L_6:
        /*0028*/ 	.word	index@($__internal_0_$__cuda_sm3x_div_rn_noftz_f32_slowpath)
        /*002c*/ 	.word	0x00000000


	//----- nvinfo : EIATTR_FRAME_SIZE
	.align		4
.L_7:
        /*0030*/ 	.byte	0x04, 0x11
        /*0032*/ 	.short	(.L_9 - .L_8)
	.align		4
.L_8:
        /*0034*/ 	.word	index@(_Z16normalize_outputPfPKfii)
        /*0038*/ 	.word	0x00000000


	//----- nvinfo : EIATTR_REGCOUNT
	.align		4
.L_9:
        /*003c*/ 	.byte	0x04, 0x2f
        /*003e*/ 	.short	(.L_11 - .L_10)
	.align		4
.L_10:
        /*0040*/ 	.word	index@(_Z7init_mlPfS_i)
        /*0044*/ 	.word	0x0000000c


	//----- nvinfo : EIATTR_FRAME_SIZE
	.align		4
.L_11:
        /*0048*/ 	.byte	0x04, 0x11
        /*004a*/ 	.short	(.L_13 - .L_12)
	.align		4
.L_12:
        /*004c*/ 	.word	index@(_Z7init_mlPfS_i)
        /*0050*/ 	.word	0x00000000


	//----- nvinfo : EIATTR_MIN_STACK_SIZE
	.align		4
.L_13:
        /*0054*/ 	.byte	0x04, 0x12
        /*0056*/ 	.short	(.L_15 - .L_14)
	.align		4
.L_14:
        /*0058*/ 	.word	index@(_Z7init_mlPfS_i)
        /*005c*/ 	.word	0x00000000


	//----- nvinfo : EIATTR_MIN_STACK_SIZE
	.align		4
.L_15:
        /*0060*/ 	.byte	0x04, 0x12
        /*0062*/ 	.short	(.L_17 - .L_16)
	.align		4
.L_16:
        /*0064*/ 	.word	index@(_Z16normalize_outputPfPKfii)
        /*0068*/ 	.word	0x00000000


	//----- nvinfo : EIATTR_MIN_STACK_SIZE
	.align		4
.L_17:
        /*006c*/ 	.byte	0x04, 0x12
        /*006e*/ 	.short	(.L_19 - .L_18)
	.align		4
.L_18:
        /*0070*/ 	.word	index@(_Z22fused_softmax_v_updatePKfS0_PfS1_S1_iiiiiiif)
        /*0074*/ 	.word	0x00000000
.L_19:


//--------------------- .nv.compat                --------------------------
	.section	.nv.compat,"",@"SHT_CUDA_COMPAT_INFO"
	.align	4
        /*0000*/ 	.byte	0x02, 0x09, 0x00, 0x00, 0x02, 0x02, 0x01, 0x00, 0x02, 0x05, 0x05, 0x00, 0x03, 0x07, 0x01, 0x01
        /*0010*/ 	.byte	0x02, 0x03, 0x00, 0x00, 0x02, 0x06, 0x01, 0x00, 0x04, 0x0b, 0x08, 0x00, 0x01, 0x00, 0x00, 0x00
        /*0020*/ 	.byte	0x00, 0x00, 0x00, 0x00


//--------------------- .nv.info._Z7init_mlPfS_i  --------------------------
	.section	.nv.info._Z7init_mlPfS_i,"",@"SHT_CUDA_INFO"
	.sectionflags	@""
	.align	4


	//----- nvinfo : EIATTR_CUDA_API_VERSION
	.align		4
        /*0000*/ 	.byte	0x04, 0x37
        /*0002*/ 	.short	(.L_21 - .L_20)
.L_20:
        /*0004*/ 	.word	0x00000082


	//----- nvinfo : EIATTR_KPARAM_INFO
	.align		4
.L_21:
        /*0008*/ 	.byte	0x04, 0x17
        /*000a*/ 	.short	(.L_23 - .L_22)
.L_22:
        /*000c*/ 	.word	0x00000000
        /*0010*/ 	.short	0x0002
        /*0012*/ 	.short	0x0010
        /*0014*/ 	.byte	0x00, 0xf0, 0x11, 0x00


	//----- nvinfo : EIATTR_KPARAM_INFO
	.align		4
.L_23:
        /*0018*/ 	.byte	0x04, 0x17
        /*001a*/ 	.short	(.L_25 - .L_24)
.L_24:
        /*001c*/ 	.word	0x00000000
        /*0020*/ 	.short	0x0001
        /*0022*/ 	.short	0x0008
        /*0024*/ 	.byte	0x00, 0xf5, 0x21, 0x00


	//----- nvinfo : EIATTR_KPARAM_INFO
	.align		4
.L_25:
        /*0028*/ 	.byte	0x04, 0x17
        /*002a*/ 	.short	(.L_27 - .L_26)
.L_26:
        /*002c*/ 	.word	0x00000000
        /*0030*/ 	.short	0x0000
        /*0032*/ 	.short	0x0000
        /*0034*/ 	.byte	0x00, 0xf5, 0x21, 0x00


	//----- nvinfo : EIATTR_SPARSE_MMA_MASK
	.align		4
.L_27:
        /*0038*/ 	.byte	0x03, 0x50
        /*003a*/ 	.short	0x0000


	//----- nvinfo : EIATTR_MAXREG_COUNT
	.align		4
        /*003c*/ 	.byte	0x03, 0x1b
        /*003e*/ 	.short	0x00ff


	//----- nvinfo : EIATTR_MERCURY_ISA_VERSION
	.align		4
        /*0040*/ 	.byte	0x03, 0x5f
        /*0042*/ 	.short	0x0101


	//----- nvinfo : EIATTR_VRC_CTA_INIT_COUNT
	.align		4
        /*0044*/ 	.byte	0x02, 0x4a
	.zero		1
	.zero		1


	//----- nvinfo : EIATTR_EXIT_INSTR_OFFSETS
	.align		4
        /*0048*/ 	.byte	0x04, 0x1c
        /*004a*/ 	.short	(.L_29 - .L_28)


	//   ....[0]....
.L_28:
        /*004c*/ 	.word	0x00000070


	//   ....[1]....
        /*0050*/ 	.word	0x00000100


	//----- nvinfo : EIATTR_CBANK_PARAM_SIZE
	.align		4
.L_29:
        /*0054*/ 	.byte	0x03, 0x19
        /*0056*/ 	.short	0x0014


	//----- nvinfo : EIATTR_PARAM_CBANK
	.align		4
        /*0058*/ 	.byte	0x04, 0x0a
        /*005a*/ 	.short	(.L_31 - .L_30)
	.align		4
.L_30:
        /*005c*/ 	.word	index@(.nv.constant0._Z7init_mlPfS_i)
        /*0060*/ 	.short	0x0380
        /*0062*/ 	.short	0x0014


	//----- nvinfo : EIATTR_SW_WAR
	.align		4
.L_31:
        /*0064*/ 	.byte	0x04, 0x36
        /*0066*/ 	.short	(.L_33 - .L_32)
.L_32:
        /*0068*/ 	.word	0x00000008
.L_33:


//--------------------- .nv.info._Z16normalize_outputPfPKfii --------------------------
	.section	.nv.info._Z16normalize_outputPfPKfii,"",@"SHT_CUDA_INFO"
	.sectionflags	@""
	.align	4


	//----- nvinfo : EIATTR_CUDA_API_VERSION
	.align		4
        /*0000*/ 	.byte	0x04, 0x37
        /*0002*/ 	.short	(.L_35 - .L_34)
.L_34:
        /*0004*/ 	.word	0x00000082


	//----- nvinfo : EIATTR_KPARAM_INFO
	.align		4
.L_35:
        /*0008*/ 	.byte	0x04, 0x17
        /*000a*/ 	.short	(.L_37 - .L_36)
.L_36:
        /*000c*/ 	.word	0x00000000
        /*0010*/ 	.short	0x0003
        /*0012*/ 	.short	0x0014
        /*0014*/ 	.byte	0x00, 0xf0, 0x11, 0x00


	//----- nvinfo : EIATTR_KPARAM_INFO
	.align		4
.L_37:
        /*0018*/ 	.byte	0x04, 0x17
        /*001a*/ 	.short	(.L_39 - .L_38)
.L_38:
        /*001c*/ 	.word	0x00000000
        /*0020*/ 	.short	0x0002
        /*0022*/ 	.short	0x0010
        /*0024*/ 	.byte	0x00, 0xf0, 0x11, 0x00


	//----- nvinfo : EIATTR_KPARAM_INFO
	.align		4
.L_39:
        /*0028*/ 	.byte	0x04, 0x17
        /*002a*/ 	.short	(.L_41 - .L_40)
.L_40:
        /*002c*/ 	.word	0x00000000
        /*0030*/ 	.short	0x0001
        /*0032*/ 	.short	0x0008
        /*0034*/ 	.byte	0x00, 0xf5, 0x21, 0x00


	//----- nvinfo : EIATTR_KPARAM_INFO
	.align		4
.L_41:
        /*0038*/ 	.byte	0x04, 0x17
        /*003a*/ 	.short	(.L_43 - .L_42)
.L_42:
        /*003c*/ 	.word	0x00000000
        /*0040*/ 	.short	0x0000
        /*0042*/ 	.short	0x0000
        /*0044*/ 	.byte	0x00, 0xf5, 0x21, 0x00


	//----- nvinfo : EIATTR_SPARSE_MMA_MASK
	.align		4
.L_43:
        /*0048*/ 	.byte	0x03, 0x50
        /*004a*/ 	.short	0x0000


	//----- nvinfo : EIATTR_MAXREG_COUNT
	.align		4
        /*004c*/ 	.byte	0x03, 0x1b
        /*004e*/ 	.short	0x00ff


	//----- nvinfo : EIATTR_MERCURY_ISA_VERSION
	.align		4
        /*0050*/ 	.byte	0x03, 0x5f
        /*0052*/ 	.short	0x0101


	//----- nvinfo : EIATTR_VRC_CTA_INIT_COUNT
	.align		4
        /*0054*/ 	.byte	0x02, 0x4a
	.zero		1
	.zero		1


	//----- nvinfo : EIATTR_EXIT_INSTR_OFFSETS
	.align		4
        /*0058*/ 	.byte	0x04, 0x1c
        /*005a*/ 	.short	(.L_45 - .L_44)


	//   ....[0]....
.L_44:
        /*005c*/ 	.word	0x00000040


	//   ....[1]....
        /*0060*/ 	.word	0x00000080


	//   ....[2]....
        /*0064*/ 	.word	0x00000240


	//----- nvinfo : EIATTR_CRS_STACK_SIZE
	.align		4
.L_45:
        /*0068*/ 	.byte	0x04, 0x1e
        /*006a*/ 	.short	(.L_47 - .L_46)
.L_46:
        /*006c*/ 	.word	0x00000000


	//----- nvinfo : EIATTR_CBANK_PARAM_SIZE
	.align		4
.L_47:
        /*0070*/ 	.byte	0x03, 0x19
        /*0072*/ 	.short	0x0018


	//----- nvinfo : EIATTR_PARAM_CBANK
	.align		4
        /*0074*/ 	.byte	0x04, 0x0a
        /*0076*/ 	.short	(.L_49 - .L_48)
	.align		4
.L_48:
        /*0078*/ 	.word	index@(.nv.constant0._Z16normalize_outputPfPKfii)
        /*007c*/ 	.short	0x0380
        /*007e*/ 	.short	0x0018


	//----- nvinfo : EIATTR_SW_WAR
	.align		4
.L_49:
        /*0080*/ 	.byte	0x04, 0x36
        /*0082*/ 	.short	(.L_51 - .L_50)
.L_50:
        /*0084*/ 	.word	0x00000008
.L_51:


//--------------------- .nv.info._Z22fused_softmax_v_updatePKfS0_PfS1_S1_iiiiiiif --------------------------
	.section	.nv.info._Z22fused_softmax_v_updatePKfS0_PfS1_S1_iiiiiiif,"",@"SHT_CUDA_INFO"
	.sectionflags	@""
	.align	4


	//----- nvinfo : EIATTR_CUDA_API_VERSION
	.align		4
        /*0000*/ 	.byte	0x04, 0x37
        /*0002*/ 	.short	(.L_53 - .L_52)
.L_52:
        /*0004*/ 	.word	0x00000082


	//----- nvinfo : EIATTR_KPARAM_INFO
	.align		4
.L_53:
        /*0008*/ 	.byte	0x04, 0x17
        /*000a*/ 	.short	(.L_55 - .L_54)
.L_54:
        /*000c*/ 	.word	0x00000000
        /*0010*/ 	.short	0x000c
        /*0012*/ 	.short	0x0044
        /*0014*/ 	.byte	0x00, 0xf0, 0x11, 0x00


	//----- nvinfo : EIATTR_KPARAM_INFO
	.align		4
.L_55:
        /*0018*/ 	.byte	0x04, 0x17
        /*001a*/ 	.short	(.L_57 - .L_56)
.L_56:
        /*001c*/ 	.word	0x00000000
        /*0020*/ 	.short	0x000b
        /*0022*/ 	.short	0x0040
        /*0024*/ 	.byte	0x00, 0xf0, 0x11, 0x00


	//----- nvinfo : EIATTR_KPARAM_INFO
	.align		4
.L_57:
        /*0028*/ 	.byte	0x04, 0x17
        /*002a*/ 	.short	(.L_59 - .L_58)
.L_58:
        /*002c*/ 	.word	0x00000000
        /*0030*/ 	.short	0x000a
        /*0032*/ 	.short	0x003c
        /*0034*/ 	.byte	0x00, 0xf0, 0x11, 0x00


	//----- nvinfo : EIATTR_KPARAM_INFO
	.align		4
.L_59:
        /*0038*/ 	.byte	0x04, 0x17
        /*003a*/ 	.short	(.L_61 - .L_60)
.L_60:
        /*003c*/ 	.word	0x00000000
        /*0040*/ 	.short	0x0009
        /*0042*/ 	.short	0x0038
        /*0044*/ 	.byte	0x00, 0xf0, 0x11, 0x00


	//----- nvinfo : EIATTR_KPARAM_INFO
	.align		4
.L_61:
        /*0048*/ 	.byte	0x04, 0x17
        /*004a*/ 	.short	(.L_63 - .L_62)
.L_62:
        /*004c*/ 	.word	0x00000000
        /*0050*/ 	.short	0x0008
        /*0052*/ 	.short	0x0034
        /*0054*/ 	.byte	0x00, 0xf0, 0x11, 0x00


	//----- nvinfo : EIATTR_KPARAM_INFO
	.align		4
.L_63:
        /*0058*/ 	.byte	0x04, 0x17
        /*005a*/ 	.short	(.L_65 - .L_64)
.L_64:
        /*005c*/ 	.word	0x00000000
        /*0060*/ 	.short	0x0007
        /*0062*/ 	.short	0x0030
        /*0064*/ 	.byte	0x00, 0xf0, 0x11, 0x00


	//----- nvinfo : EIATTR_KPARAM_INFO
	.align		4
.L_65:
        /*0068*/ 	.byte	0x04, 0x17
        /*006a*/ 	.short	(.L_67 - .L_66)
.L_66:
        /*006c*/ 	.word	0x00000000
        /*0070*/ 	.short	0x0006
        /*0072*/ 	.short	0x002c
        /*0074*/ 	.byte	0x00, 0xf0, 0x11, 0x00


	//----- nvinfo : EIATTR_KPARAM_INFO
	.align		4
.L_67:
        /*0078*/ 	.byte	0x04, 0x17
        /*007a*/ 	.short	(.L_69 - .L_68)
.L_68:
        /*007c*/ 	.word	0x00000000
        /*0080*/ 	.short	0x0005
        /*0082*/ 	.short	0x0028
        /*0084*/ 	.byte	0x00, 0xf0, 0x11, 0x00


	//----- nvinfo : EIATTR_KPARAM_INFO
	.align		4
.L_69:
        /*0088*/ 	.byte	0x04, 0x17
        /*008a*/ 	.short	(.L_71 - .L_70)
.L_70:
        /*008c*/ 	.word	0x00000000
        /*0090*/ 	.short	0x0004
        /*0092*/ 	.short	0x0020
        /*0094*/ 	.byte	0x00, 0xf5, 0x21, 0x00


	//----- nvinfo : EIATTR_KPARAM_INFO
	.align		4
.L_71:
        /*0098*/ 	.byte	0x04, 0x17
        /*009a*/ 	.short	(.L_73 - .L_72)
.L_72:
        /*009c*/ 	.word	0x00000000
        /*00a0*/ 	.short	0x0003
        /*00a2*/ 	.short	0x0018
        /*00a4*/ 	.byte	0x00, 0xf5, 0x21, 0x00


	//----- nvinfo : EIATTR_KPARAM_INFO
	.align		4
.L_73:
        /*00a8*/ 	.byte	0x04, 0x17
        /*00aa*/ 	.short	(.L_75 - .L_74)
.L_74:
        /*00ac*/ 	.word	0x00000000
        /*00b0*/ 	.short	0x0002
        /*00b2*/ 	.short	0x0010
        /*00b4*/ 	.byte	0x00, 0xf5, 0x21, 0x00


	//----- nvinfo : EIATTR_KPARAM_INFO
	.align		4
.L_75:
        /*00b8*/ 	.byte	0x04, 0x17
        /*00ba*/ 	.short	(.L_77 - .L_76)
.L_76:
        /*00bc*/ 	.word	0x00000000
        /*00c0*/ 	.short	0x0001
        /*00c2*/ 	.short	0x0008
        /*00c4*/ 	.byte	0x00, 0xf5, 0x21, 0x00


	//----- nvinfo : EIATTR_KPARAM_INFO
	.align		4
.L_77:
        /*00c8*/ 	.byte	0x04, 0x17
        /*00ca*/ 	.short	(.L_79 - .L_78)
.L_78:
        /*00cc*/ 	.word	0x00000000
        /*00d0*/ 	.short	0x0000
        /*00d2*/ 	.short	0x0000
        /*00d4*/ 	.byte	0x00, 0xf5, 0x21, 0x00


	//----- nvinfo : EIATTR_SPARSE_MMA_MASK
	.align		4
.L_79:
        /*00d8*/ 	.byte	0x03, 0x50
        /*00da*/ 	.short	0x0000


	//----- nvinfo : EIATTR_MAXREG_COUNT
	.align		4
        /*00dc*/ 	.byte	0x03, 0x1b
        /*00de*/ 	.short	0x00ff


	//----- nvinfo : EIATTR_MERCURY_ISA_VERSION
	.align		4
        /*00e0*/ 	.byte	0x03, 0x5f
        /*00e2*/ 	.short	0x0101


	//----- nvinfo : EIATTR_VRC_CTA_INIT_COUNT
	.align		4
        /*00e4*/ 	.byte	0x02, 0x4a
	.zero		1
	.zero		1


	//----- nvinfo : EIATTR_EXIT_INSTR_OFFSETS
	.align		4
        /*00e8*/ 	.byte	0x04, 0x1c
        /*00ea*/ 	.short	(.L_81 - .L_80)


	//   ....[0]....
.L_80:
        /*00ec*/ 	.word	0x00000090


	//   ....[1]....
        /*00f0*/ 	.word	0x00000110


	//   ....[2]....
        /*00f4*/ 	.word	0x00001fd0


	//   ....[3]....
        /*00f8*/ 	.word	0x00002040


	//----- nvinfo : EIATTR_CRS_STACK_SIZE
	.align		4
.L_81:
        /*00fc*/ 	.byte	0x04, 0x1e
        /*00fe*/ 	.short	(.L_83 - .L_82)
.L_82:
        /*0100*/ 	.word	0x00000000


	//----- nvinfo : EIATTR_CBANK_PARAM_SIZE
	.align		4
.L_83:
        /*0104*/ 	.byte	0x03, 0x19
        /*0106*/ 	.short	0x0048


	//----- nvinfo : EIATTR_PARAM_CBANK
	.align		4
        /*0108*/ 	.byte	0x04, 0x0a
        /*010a*/ 	.short	(.L_85 - .L_84)
	.align		4
.L_84:
        /*010c*/ 	.word	index@(.nv.constant0._Z22fused_softmax_v_updatePKfS0_PfS1_S1_iiiiiiif)
        /*0110*/ 	.short	0x0380
        /*0112*/ 	.short	0x0048


	//----- nvinfo : EIATTR_SW_WAR
	.align		4
.L_85:
        /*0114*/ 	.byte	0x04, 0x36
        /*0116*/ 	.short	(.L_87 - .L_86)
.L_86:
        /*0118*/ 	.word	0x00000008
.L_87:


//--------------------- .nv.callgraph             --------------------------
	.section	.nv.callgraph,"",@"SHT_CUDA_CALLGRAPH"
	.align	4
	.sectionentsize	8
	.align		4
        /*0000*/ 	.word	0x00000000
	.align		4
        /*0004*/ 	.word	0xffffffff
	.align		4
        /*0008*/ 	.word	0x00000000
	.align		4
        /*000c*/ 	.word	0xfffffffe
	.align		4
        /*0010*/ 	.word	0x00000000
	.align		4
        /*0014*/ 	.word	0xfffffffd
	.align		4
        /*0018*/ 	.word	0x00000000
	.align		4
        /*001c*/ 	.word	0xfffffffc


//--------------------- .text._Z7init_mlPfS_i     --------------------------
	.section	.text._Z7init_mlPfS_i,"ax",@progbits
	.align	128
        .global         _Z7init_mlPfS_i
        .type           _Z7init_mlPfS_i,@function
        .size           _Z7init_mlPfS_i,(.L_x_36 - _Z7init_mlPfS_i)
        .other          _Z7init_mlPfS_i,@"STO_CUDA_ENTRY STV_DEFAULT"
_Z7init_mlPfS_i:
.text._Z7init_mlPfS_i:
[----:B------:R-:W-:Y:S01]  /*0000*/  LDC R1, c[0x0][0x37c] ;  /* 0x0000df00ff017b82 */ /* 0x000fe20000000800 */
[----:B------:R-:W0:Y:S07]  /*0010*/  S2R R0, SR_TID.X ;  /* 0x0000000000007919 */ /* 0x000e2e0000002100 */
[----:B------:R-:W0:Y:S01]  /*0020*/  S2UR UR4, SR_CTAID.X ;  /* 0x00000000000479c3 */ /* 0x000e220000002500 */
[----:B------:R-:W1:Y:S07]  /*0030*/  LDCU UR5, c[0x0][0x390] ;  /* 0x00007200ff0577ac */ /* 0x000e6e0008000800 */
[----:B------:R-:W0:Y:S02]  /*0040*/  LDC R7, c[0x0][0x360] ;  /* 0x0000d800ff077b82 */ /* 0x000e240000000800 */
[----:B0-----:R-:W-:-:S05]  /*0050*/  IMAD R7, R7, UR4, R0 ;  /* 0x0000000407077c24 */ /* 0x001fca000f8e0200 */
[----:B-1----:R-:W-:-:S13]  /*0060*/  ISETP.GE.AND P0, PT, R7, UR5, PT ;  /* 0x0000000507007c0c */ /* 0x002fda000bf06270 */
[----:B------:R-:W-:Y:S05]  /*0070*/  @P0 EXIT ;  /* 0x000000000000094d */ /* 0x000fea0003800000 */
[----:B------:R-:W0:Y:S01]  /*0080*/  LDC.64 R2, c[0x0][0x380] ;  /* 0x0000e000ff027b82 */ /* 0x000e220000000a00 */
[----:B------:R-:W1:Y:S01]  /*0090*/  LDCU.64 UR4, c[0x0][0x358] ;  /* 0x00006b00ff0477ac */ /* 0x000e620008000a00 */
[----:B------:R-:W-:-:S06]  /*00a0*/  MOV R9, 0xff800000 ;  /* 0xff80000000097802 */ /* 0x000fcc0000000f00 */
[----:B------:R-:W2:Y:S01]  /*00b0*/  LDC.64 R4, c[0x0][0x388] ;  /* 0x0000e200ff047b82 */ /* 0x000ea20000000a00 */
[----:B0-----:R-:W-:-:S05]  /*00c0*/  IMAD.WIDE R2, R7, 0x4, R2 ;  /* 0x0000000407027825 */ /* 0x001fca00078e0202 */
[----:B-1----:R-:W-:Y:S01]  /*00d0*/  STG.E desc[UR4][R2.64], R9 ;  /* 0x0000000902007986 */ /* 0x002fe2000c101904 */
[----:B--2---:R-:W-:-:S05]  /*00e0*/  IMAD.WIDE R4, R7, 0x4, R4 ;  /* 0x0000000407047825 */ /* 0x004fca00078e0204 */
[----:B------:R-:W-:Y:S01]  /*00f0*/  STG.E desc[UR4][R4.64], RZ ;  /* 0x000000ff04007986 */ /* 0x000fe2000c101904 */
[----:B------:R-:W-:Y:S05]  /*0100*/  EXIT ;  /* 0x000000000000794d */ /* 0x000fea0003800000 */
.L_x_0:
[----:B------:R-:W-:-:S00]  /*0110*/  BRA `(.L_x_0) ;  /* 0xfffffffc00fc7947 */ /* 0x000fc0000383ffff */
[----:B------:R-:W-:-:S00]  /*0120*/  NOP ;  /* 0x0000000000007918 */ /* 0x000fc00000000000 */
        /* <DEDUP_REMOVED lines=13> */
.L_x_36:


//--------------------- .text._Z16normalize_outputPfPKfii --------------------------
	.section	.text._Z16normalize_outputPfPKfii,"ax",@progbits
	.align	128
        .global         _Z16normalize_outputPfPKfii
        .type           _Z16normalize_outputPfPKfii,@function
        .size           _Z16normalize_outputPfPKfii,(.L_x_35 - _Z16normalize_outputPfPKfii)
        .other          _Z16normalize_outputPfPKfii,@"STO_CUDA_ENTRY STV_DEFAULT"
_Z16normalize_outputPfPKfii:
.text._Z16normalize_outputPfPKfii:
[----:B------:R-:W-:Y:S01]  /*0000*/  LDC R1, c[0x0][0x37c] ;  /* 0x0000df00ff017b82 */ /* 0x000fe20000000800 */
[----:B------:R-:W0:Y:S01]  /*0010*/  S2R R2, SR_CTAID.X ;  /* 0x0000000000027919 */ /* 0x000e220000002500 */
[----:B------:R-:W0:Y:S02]  /*0020*/  LDCU UR4, c[0x0][0x390] ;  /* 0x00007200ff0477ac */ /* 0x000e240008000800 */
[----:B0-----:R-:W-:-:S13]  /*0030*/  ISETP.GE.AND P0, PT, R2, UR4, PT ;  /* 0x0000000402007c0c */ /* 0x001fda000bf06270 */
[----:B------:R-:W-:Y:S05]  /*0040*/  @P0 EXIT ;  /* 0x000000000000094d */ /* 0x000fea0003800000 */
[----:B------:R-:W0:Y:S01]  /*0050*/  S2R R9, SR_TID.X ;  /* 0x0000000000097919 */ /* 0x000e220000002100 */
[----:B------:R-:W0:Y:S02]  /*0060*/  LDCU UR4, c[0x0][0x394] ;  /* 0x00007280ff0477ac */ /* 0x000e240008000800 */
[----:B0-----:R-:W-:-:S13]  /*0070*/  ISETP.GE.AND P0, PT, R9, UR4, PT ;  /* 0x0000000409007c0c */ /* 0x001fda000bf06270 */
[----:B------:R-:W-:Y:S05]  /*0080*/  @P0 EXIT ;  /* 0x000000000000094d */ /* 0x000fea0003800000 */
[----:B------:R-:W0:Y:S01]  /*0090*/  LDC.64 R6, c[0x0][0x388] ;  /* 0x0000e200ff067b82 */ /* 0x000e220000000a00 */
[----:B------:R-:W1:Y:S07]  /*00a0*/  LDCU.64 UR4, c[0x0][0x358] ;  /* 0x00006b00ff0477ac */ /* 0x000e6e0008000a00 */
[----:B------:R-:W2:Y:S01]  /*00b0*/  LDC.64 R4, c[0x0][0x380] ;  /* 0x0000e000ff047b82 */ /* 0x000ea20000000a00 */
[----:B------:R-:W3:Y:S01]  /*00c0*/  LDCU UR6, c[0x0][0x360] ;  /* 0x00006c00ff0677ac */ /* 0x000ee20008000800 */
[----:B------:R-:W4:Y:S01]  /*00d0*/  LDCU UR7, c[0x0][0x394] ;  /* 0x00007280ff0777ac */ /* 0x000f220008000800 */
[----:B0-----:R-:W-:-:S05]  /*00e0*/  IMAD.WIDE.U32 R6, R2, 0x4, R6 ;  /* 0x0000000402067825 */ /* 0x001fca00078e0006 */
[----:B-1-34-:R0:W5:Y:S02]  /*00f0*/  LDG.E R3, desc[UR4][R6.64] ;  /* 0x0000000406037981 */ /* 0x01a164000c1e1900 */
.L_x_3:
[----:B01----:R-:W-:-:S04]  /*0100*/  IMAD R7, R2, UR7, R9 ;  /* 0x0000000702077c24 */ /* 0x003fc8000f8e0209 */
[----:B--2---:R-:W-:-:S05]  /*0110*/  IMAD.WIDE R6, R7, 0x4, R4 ;  /* 0x0000000407067825 */ /* 0x004fca00078e0204 */
[----:B------:R-:W2:Y:S01]  /*0120*/  LDG.E R0, desc[UR4][R6.64] ;  /* 0x0000000406007981 */ /* 0x000ea2000c1e1900 */
[----:B-----5:R-:W0:Y:S01]  /*0130*/  MUFU.RCP R8, R3 ;  /* 0x0000000300087308 */ /* 0x020e220000001000 */
[----:B------:R-:W-:Y:S01]  /*0140*/  VIADD R9, R9, UR6 ;  /* 0x0000000609097c36 */ /* 0x000fe20008000000 */
[----:B------:R-:W-:Y:S04]  /*0150*/  BSSY.RECONVERGENT B0, `(.L_x_1) ;  /* 0x000000c000007945 */ /* 0x000fe80003800200 */
[----:B------:R-:W-:Y:S01]  /*0160*/  ISETP.GE.AND P2, PT, R9, UR7, PT ;  /* 0x0000000709007c0c */ /* 0x000fe2000bf46270 */
[----:B0-----:R-:W-:-:S04]  /*0170*/  FFMA R11, -R3, R8, 1 ;  /* 0x3f800000030b7423 */ /* 0x001fc80000000108 */
[----:B------:R-:W-:Y:S01]  /*0180*/  FFMA R11, R8, R11, R8 ;  /* 0x0000000b080b7223 */ /* 0x000fe20000000008 */
[----:B--2---:R-:W0:Y:S03]  /*0190*/  FCHK P0, R0, R3 ;  /* 0x0000000300007302 */ /* 0x004e260000000000 */
[----:B------:R-:W-:-:S04]  /*01a0*/  FFMA R8, R0, R11, RZ ;  /* 0x0000000b00087223 */ /* 0x000fc800000000ff */
[----:B------:R-:W-:-:S04]  /*01b0*/  FFMA R10, -R3, R8, R0 ;  /* 0x00000008030a7223 */ /* 0x000fc80000000100 */
[----:B------:R-:W-:Y:S01]  /*01c0*/  FFMA R11, R11, R10, R8 ;  /* 0x0000000a0b0b7223 */ /* 0x000fe20000000008 */
[----:B0-----:R-:W-:Y:S06]  /*01d0*/  @!P0 BRA `(.L_x_2) ;  /* 0x00000000000c8947 */ /* 0x001fec0003800000 */
[----:B------:R-:W-:-:S07]  /*01e0*/  MOV R8, 0x200 ;  /* 0x0000020000087802 */ /* 0x000fce0000000f00 */
[----:B------:R-:W-:Y:S05]  /*01f0*/  CALL.REL.NOINC `($__internal_0_$__cuda_sm3x_div_rn_noftz_f32_slowpath) ;  /* 0x0000000000147944 */ /* 0x000fea0003c00000 */
[----:B------:R-:W-:-:S07]  /*0200*/  IMAD.MOV.U32 R11, RZ, RZ, R0 ;  /* 0x000000ffff0b7224 */ /* 0x000fce00078e0000 */
.L_x_2:
[----:B------:R-:W-:Y:S05]  /*0210*/  BSYNC.RECONVERGENT B0 ;  /* 0x0000000000007941 */ /* 0x000fea0003800200 */
.L_x_1:
[----:B------:R1:W-:Y:S01]  /*0220*/  STG.E desc[UR4][R6.64], R11 ;  /* 0x0000000b06007986 */ /* 0x0003e2000c101904 */
[----:B------:R-:W-:Y:S05]  /*0230*/  @!P2 BRA `(.L_x_3) ;  /* 0xfffffffc00b0a947 */ /* 0x000fea000383ffff */
[----:B------:R-:W-:Y:S05]  /*0240*/  EXIT ;  /* 0x000000000000794d */ /* 0x000fea0003800000 */
        .weak           $__internal_0_$__cuda_sm3x_div_rn_noftz_f32_slowpath
        .type           $__internal_0_$__cuda_sm3x_div_rn_noftz_f32_slowpath,@function
        .size           $__internal_0_$__cuda_sm3x_div_rn_noftz_f32_slowpath,(.L_x_35 - $__internal_0_$__cuda_sm3x_div_rn_noftz_f32_slowpath)
$__internal_0_$__cuda_sm3x_div_rn_noftz_f32_slowpath:
[--C-:B------:R-:W-:Y:S01]  /*0250*/  SHF.R.U32.HI R11, RZ, 0x17, R3.reuse ;  /* 0x00000017ff0b7819 */ /* 0x100fe20000011603 */
[----:B------:R-:W-:Y:S01]  /*0260*/  BSSY.RECONVERGENT B1, `(.L_x_4) ;  /* 0x0000064000017945 */ /* 0x000fe20003800200 */
[--C-:B------:R-:W-:Y:S01]  /*0270*/  SHF.R.U32.HI R10, RZ, 0x17, R0.reuse ;  /* 0x00000017ff0a7819 */ /* 0x100fe20000011600 */
[----:B------:R-:W-:Y:S01]  /*0280*/  IMAD.MOV.U32 R12, RZ, RZ, R0 ;  /* 0x000000ffff0c7224 */ /* 0x000fe200078e0000 */
[----:B------:R-:W-:Y:S01]  /*0290*/  LOP3.LUT R11, R11, 0xff, RZ, 0xc0, !PT ;  /* 0x000000ff0b0b7812 */ /* 0x000fe200078ec0ff */
[----:B------:R-:W-:Y:S01]  /*02a0*/  IMAD.MOV.U32 R13, RZ, RZ, R3 ;  /* 0x000000ffff0d7224 */ /* 0x000fe200078e0003 */
[----:B------:R-:W-:-:S03]  /*02b0*/  LOP3.LUT R16, R10, 0xff, RZ, 0xc0, !PT ;  /* 0x000000ff0a107812 */ /* 0x000fc600078ec0ff */
[----:B------:R-:W-:Y:S02]  /*02c0*/  VIADD R14, R11, 0xffffffff ;  /* 0xffffffff0b0e7836 */ /* 0x000fe40000000000 */
[----:B------:R-:W-:-:S03]  /*02d0*/  VIADD R15, R16, 0xffffffff ;  /* 0xffffffff100f7836 */ /* 0x000fc60000000000 */
[----:B------:R-:W-:-:S04]  /*02e0*/  ISETP.GT.U32.AND P0, PT, R14, 0xfd, PT ;  /* 0x000000fd0e00780c */ /* 0x000fc80003f04070 */
[----:B------:R-:W-:-:S13]  /*02f0*/  ISETP.GT.U32.OR P0, PT, R15, 0xfd, P0 ;  /* 0x000000fd0f00780c */ /* 0x000fda0000704470 */
[----:B------:R-:W-:Y:S01]  /*0300*/  @!P0 IMAD.MOV.U32 R10, RZ, RZ, RZ ;  /* 0x000000ffff0a8224 */ /* 0x000fe200078e00ff */
[----:B------:R-:W-:Y:S06]  /*0310*/  @!P0 BRA `(.L_x_5) ;  /* 0x00000000005c8947 */ /* 0x000fec0003800000 */
[----:B------:R-:W-:Y:S02]  /*0320*/  FSETP.GTU.FTZ.AND P1, PT, |R3|, +INF , PT ;  /* 0x7f8000000300780b */ /* 0x000fe40003f3c200 */
[----:B------:R-:W-:-:S04]  /*0330*/  FSETP.GTU.FTZ.AND P0, PT, |R0|, +INF , PT ;  /* 0x7f8000000000780b */ /* 0x000fc80003f1c200 */
[----:B------:R-:W-:-:S13]  /*0340*/  PLOP3.LUT P0, PT, P0, P1, PT, 0xf8, 0x8f ;  /* 0x00000000008f781c */ /* 0x000fda0000703f70 */
[----:B------:R-:W-:Y:S05]  /*0350*/  @P0 BRA `(.L_x_6) ;  /* 0x00000004004c0947 */ /* 0x000fea0003800000 */
[----:B------:R-:W-:-:S13]  /*0360*/  LOP3.LUT P0, RZ, R13, 0x7fffffff, R12, 0xc8, !PT ;  /* 0x7fffffff0dff7812 */ /* 0x000fda000780c80c */
[----:B------:R-:W-:Y:S05]  /*0370*/  @!P0 BRA `(.L_x_7) ;  /* 0x00000004003c8947 */ /* 0x000fea0003800000 */
[C---:B------:R-:W-:Y:S02]  /*0380*/  FSETP.NEU.FTZ.AND P3, PT, |R0|.reuse, +INF , PT ;  /* 0x7f8000000000780b */ /* 0x040fe40003f7d200 */
[----:B------:R-:W-:Y:S02]  /*0390*/  FSETP.NEU.FTZ.AND P1, PT, |R3|, +INF , PT ;  /* 0x7f8000000300780b */ /* 0x000fe40003f3d200 */
[----:B------:R-:W-:-:S11]  /*03a0*/  FSETP.NEU.FTZ.AND P0, PT, |R0|, +INF , PT ;  /* 0x7f8000000000780b */ /* 0x000fd60003f1d200 */
[----:B------:R-:W-:Y:S05]  /*03b0*/  @!P1 BRA !P3, `(.L_x_7) ;  /* 0x00000004002c9947 */ /* 0x000fea0005800000 */
[----:B------:R-:W-:-:S04]  /*03c0*/  LOP3.LUT P3, RZ, R12, 0x7fffffff, RZ, 0xc0, !PT ;  /* 0x7fffffff0cff7812 */ /* 0x000fc8000786c0ff */
[----:B------:R-:W-:-:S13]  /*03d0*/  PLOP3.LUT P1, PT, P1, P3, PT, 0x2f, 0xf2 ;  /* 0x0000000000f2781c */ /* 0x000fda0000f26577 */
[----:B------:R-:W-:Y:S05]  /*03e0*/  @P1 BRA `(.L_x_8) ;  /* 0x0000000400181947 */ /* 0x000fea0003800000 */
[----:B------:R-:W-:-:S04]  /*03f0*/  LOP3.LUT P1, RZ, R13, 0x7fffffff, RZ, 0xc0, !PT ;  /* 0x7fffffff0dff7812 */ /* 0x000fc8000782c0ff */
[----:B------:R-:W-:-:S13]  /*0400*/  PLOP3.LUT P0, PT, P0, P1, PT, 0x2f, 0xf2 ;  /* 0x0000000000f2781c */ /* 0x000fda0000702577 */
[----:B------:R-:W-:Y:S05]  /*0410*/  @P0 BRA `(.L_x_9) ;  /* 0x0000000400000947 */ /* 0x000fea0003800000 */
[----:B------:R-:W-:Y:S02]  /*0420*/  ISETP.GE.AND P0, PT, R15, RZ, PT ;  /* 0x000000ff0f00720c */ /* 0x000fe40003f06270 */
[----:B------:R-:W-:-:S11]  /*0430*/  ISETP.GE.AND P1, PT, R14, RZ, PT ;  /* 0x000000ff0e00720c */ /* 0x000fd60003f26270 */
[----:B------:R-:W-:Y:S02]  /*0440*/  @P0 IMAD.MOV.U32 R10, RZ, RZ, RZ ;  /* 0x000000ffff0a0224 */ /* 0x000fe400078e00ff */
[----:B------:R-:W-:Y:S01]  /*0450*/  @!P0 FFMA R12, R0, 1.84467440737095516160e+19, RZ ;  /* 0x5f800000000c8823 */ /* 0x000fe200000000ff */
[----:B------:R-:W-:Y:S02]  /*0460*/  @!P0 IMAD.MOV.U32 R10, RZ, RZ, -0x40 ;  /* 0xffffffc0ff0a8424 */ /* 0x000fe400078e00ff */
[----:B------:R-:W-:Y:S02]  /*0470*/  @!P1 FFMA R13, R3, 1.84467440737095516160e+19, RZ ;  /* 0x5f800000030d9823 */ /* 0x000fe400000000ff */
[----:B------:R-:W-:-:S07]  /*0480*/  @!P1 VIADD R10, R10, 0x40 ;  /* 0x000000400a0a9836 */ /* 0x000fce0000000000 */
.L_x_5:
[----:B------:R-:W-:Y:S01]  /*0490*/  LEA R0, R11, 0xc0800000, 0x17 ;  /* 0xc08000000b007811 */ /* 0x000fe200078eb8ff */
[----:B------:R-:W-:Y:S04]  /*04a0*/  BSSY.RECONVERGENT B2, `(.L_x_10) ;  /* 0x0000036000027945 */ /* 0x000fe80003800200 */
[----:B------:R-:W-:Y:S02]  /*04b0*/  IMAD.IADD R14, R13, 0x1, -R0 ;  /* 0x000000010d0e7824 */ /* 0x000fe400078e0a00 */
[----:B------:R-:W-:Y:S02]  /*04c0*/  VIADD R13, R16, 0xffffff81 ;  /* 0xffffff81100d7836 */ /* 0x000fe40000000000 */
[----:B------:R-:W0:Y:S01]  /*04d0*/  MUFU.RCP R15, R14 ;  /* 0x0000000e000f7308 */ /* 0x000e220000001000 */
[----:B------:R-:W-:Y:S01]  /*04e0*/  FADD.FTZ R17, -R14, -RZ ;  /* 0x800000ff0e117221 */ /* 0x000fe20000010100 */
[C---:B------:R-:W-:Y:S01]  /*04f0*/  IMAD R0, R13.reuse, -0x800000, R12 ;  /* 0xff8000000d007824 */ /* 0x040fe200078e020c */
[----:B------:R-:W-:-:S05]  /*0500*/  IADD3 R13, PT, PT, R13, 0x7f, -R11 ;  /* 0x0000007f0d0d7810 */ /* 0x000fca0007ffe80b */
[----:B------:R-:W-:Y:S02]  /*0510*/  IMAD.IADD R13, R13, 0x1, R10 ;  /* 0x000000010d0d7824 */ /* 0x000fe400078e020a */
[----:B0-----:R-:W-:-:S04]  /*0520*/  FFMA R16, R15, R17, 1 ;  /* 0x3f8000000f107423 */ /* 0x001fc80000000011 */
[----:B------:R-:W-:-:S04]  /*0530*/  FFMA R19, R15, R16, R15 ;  /* 0x000000100f137223 */ /* 0x000fc8000000000f */
[----:B------:R-:W-:-:S04]  /*0540*/  FFMA R12, R0, R19, RZ ;  /* 0x00000013000c7223 */ /* 0x000fc800000000ff */
[----:B------:R-:W-:-:S04]  /*0550*/  FFMA R15, R17, R12, R0 ;  /* 0x0000000c110f7223 */ /* 0x000fc80000000000 */
[----:B------:R-:W-:-:S04]  /*0560*/  FFMA R16, R19, R15, R12 ;  /* 0x0000000f13107223 */ /* 0x000fc8000000000c */
[----:B------:R-:W-:-:S04]  /*0570*/  FFMA R17, R17, R16, R0 ;  /* 0x0000001011117223 */ /* 0x000fc80000000000 */
[----:B------:R-:W-:-:S05]  /*0580*/  FFMA R0, R19, R17, R16 ;  /* 0x0000001113007223 */ /* 0x000fca0000000010 */
[----:B------:R-:W-:-:S04]  /*0590*/  SHF.R.U32.HI R11, RZ, 0x17, R0 ;  /* 0x00000017ff0b7819 */ /* 0x000fc80000011600 */
[----:B------:R-:W-:-:S05]  /*05a0*/  LOP3.LUT R11, R11, 0xff, RZ, 0xc0, !PT ;  /* 0x000000ff0b0b7812 */ /* 0x000fca00078ec0ff */
[----:B------:R-:W-:-:S04]  /*05b0*/  IMAD.IADD R14, R11, 0x1, R13 ;  /* 0x000000010b0e7824 */ /* 0x000fc800078e020d */
[----:B------:R-:W-:-:S05]  /*05c0*/  VIADD R10, R14, 0xffffffff ;  /* 0xffffffff0e0a7836 */ /* 0x000fca0000000000 */
[----:B------:R-:W-:-:S13]  /*05d0*/  ISETP.GE.U32.AND P0, PT, R10, 0xfe, PT ;  /* 0x000000fe0a00780c */ /* 0x000fda0003f06070 */
[----:B------:R-:W-:Y:S05]  /*05e0*/  @!P0 BRA `(.L_x_11) ;  /* 0x0000000000808947 */ /* 0x000fea0003800000 */
[----:B------:R-:W-:-:S13]  /*05f0*/  ISETP.GT.AND P0, PT, R14, 0xfe, PT ;  /* 0x000000fe0e00780c */ /* 0x000fda0003f04270 */
[----:B------:R-:W-:Y:S05]  /*0600*/  @P0 BRA `(.L_x_12) ;  /* 0x00000000006c0947 */ /* 0x000fea0003800000 */
[----:B------:R-:W-:-:S13]  /*0610*/  ISETP.GE.AND P0, PT, R14, 0x1, PT ;  /* 0x000000010e00780c */ /* 0x000fda0003f06270 */
[----:B------:R-:W-:Y:S05]  /*0620*/  @P0 BRA `(.L_x_13) ;  /* 0x0000000000740947 */ /* 0x000fea0003800000 */
[----:B------:R-:W-:Y:S02]  /*0630*/  ISETP.GE.AND P0, PT, R14, -0x18, PT ;  /* 0xffffffe80e00780c */ /* 0x000fe40003f06270 */
[----:B------:R-:W-:-:S11]  /*0640*/  LOP3.LUT R0, R0, 0x80000000, RZ, 0xc0, !PT ;  /* 0x8000000000007812 */ /* 0x000fd600078ec0ff */
[----:B------:R-:W-:Y:S05]  /*0650*/  @!P0 BRA `(.L_x_13) ;  /* 0x0000000000688947 */ /* 0x000fea0003800000 */
[CCC-:B------:R-:W-:Y:S01]  /*0660*/  FFMA.RZ R10, R19.reuse, R17.reuse, R16.reuse ;  /* 0x00000011130a7223 */ /* 0x1c0fe2000000c010 */
[C---:B------:R-:W-:Y:S02]  /*0670*/  VIADD R13, R14.reuse, 0x20 ;  /* 0x000000200e0d7836 */ /* 0x040fe40000000000 */
[CCC-:B------:R-:W-:Y:S01]  /*0680*/  FFMA.RM R11, R19.reuse, R17.reuse, R16.reuse ;  /* 0x00000011130b7223 */ /* 0x1c0fe20000004010 */
[----:B------:R-:W-:Y:S02]  /*0690*/  ISETP.NE.AND P3, PT, R14, RZ, PT ;  /* 0x000000ff0e00720c */ /* 0x000fe40003f65270 */
[----:B------:R-:W-:Y:S01]  /*06a0*/  LOP3.LUT R12, R10, 0x7fffff, RZ, 0xc0, !PT ;  /* 0x007fffff0a0c7812 */ /* 0x000fe200078ec0ff */
[----:B------:R-:W-:Y:S01]  /*06b0*/  FFMA.RP R10, R19, R17, R16 ;  /* 0x00000011130a7223 */ /* 0x000fe20000008010 */
[----:B------:R-:W-:Y:S01]  /*06c0*/  ISETP.NE.AND P1, PT, R14, RZ, PT ;  /* 0x000000ff0e00720c */ /* 0x000fe20003f25270 */
[----:B------:R-:W-:Y:S01]  /*06d0*/  IMAD.MOV R14, RZ, RZ, -R14 ;  /* 0x000000ffff0e7224 */ /* 0x000fe200078e0a0e */
[----:B------:R-:W-:-:S02]  /*06e0*/  LOP3.LUT R12, R12, 0x800000, RZ, 0xfc, !PT ;  /* 0x008000000c0c7812 */ /* 0x000fc400078efcff */
[----:B------:R-:W-:Y:S02]  /*06f0*/  FSETP.NEU.FTZ.AND P0, PT, R10, R11, PT ;  /* 0x0000000b0a00720b */ /* 0x000fe40003f1d000 */
[----:B------:R-:W-:Y:S02]  /*0700*/  SHF.L.U32 R13, R12, R13, RZ ;  /* 0x0000000d0c0d7219 */ /* 0x000fe400000006ff */
[----:B------:R-:W-:Y:S02]  /*0710*/  SEL R11, R14, RZ, P3 ;  /* 0x000000ff0e0b7207 */ /* 0x000fe40001800000 */
[----:B------:R-:W-:Y:S02]  /*0720*/  ISETP.NE.AND P1, PT, R13, RZ, P1 ;  /* 0x000000ff0d00720c */ /* 0x000fe40000f25270 */
[----:B------:R-:W-:Y:S02]  /*0730*/  SHF.R.U32.HI R11, RZ, R11, R12 ;  /* 0x0000000bff0b7219 */ /* 0x000fe4000001160c */
[----:B------:R-:W-:-:S02]  /*0740*/  PLOP3.LUT P0, PT, P0, P1, PT, 0xf8, 0x8f ;  /* 0x00000000008f781c */ /* 0x000fc40000703f70 */
[----:B------:R-:W-:Y:S02]  /*0750*/  SHF.R.U32.HI R13, RZ, 0x1, R11 ;  /* 0x00000001ff0d7819 */ /* 0x000fe4000001160b */
[----:B------:R-:W-:-:S04]  /*0760*/  SEL R10, RZ, 0x1, !P0 ;  /* 0x00000001ff0a7807 */ /* 0x000fc80004000000 */
[----:B------:R-:W-:-:S04]  /*0770*/  LOP3.LUT R10, R10, 0x1, R13, 0xf8, !PT ;  /* 0x000000010a0a7812 */ /* 0x000fc800078ef80d */
[----:B------:R-:W-:-:S05]  /*0780*/  LOP3.LUT R10, R10, R11, RZ, 0xc0, !PT ;  /* 0x0000000b0a0a7212 */ /* 0x000fca00078ec0ff */
[----:B------:R-:W-:-:S05]  /*0790*/  IMAD.IADD R13, R13, 0x1, R10 ;  /* 0x000000010d0d7824 */ /* 0x000fca00078e020a */
[----:B------:R-:W-:Y:S01]  /*07a0*/  LOP3.LUT R0, R13, R0, RZ, 0xfc, !PT ;  /* 0x000000000d007212 */ /* 0x000fe200078efcff */
[----:B------:R-:W-:Y:S06]  /*07b0*/  BRA `(.L_x_13) ;  /* 0x0000000000107947 */ /* 0x000fec0003800000 */
.L_x_12:
[----:B------:R-:W-:-:S04]  /*07c0*/  LOP3.LUT R0, R0, 0x80000000, RZ, 0xc0, !PT ;  /* 0x8000000000007812 */ /* 0x000fc800078ec0ff */
[----:B------:R-:W-:Y:S01]  /*07d0*/  LOP3.LUT R0, R0, 0x7f800000, RZ, 0xfc, !PT ;  /* 0x7f80000000007812 */ /* 0x000fe200078efcff */
[----:B------:R-:W-:Y:S06]  /*07e0*/  BRA `(.L_x_13) ;  /* 0x0000000000047947 */ /* 0x000fec0003800000 */
.L_x_11:
[----:B------:R-:W-:-:S07]  /*07f0*/  IMAD R0, R13, 0x800000, R0 ;  /* 0x008000000d007824 */ /* 0x000fce00078e0200 */
.L_x_13:
[----:B------:R-:W-:Y:S05]  /*0800*/  BSYNC.RECONVERGENT B2 ;  /* 0x0000000000027941 */ /* 0x000fea0003800200 */
.L_x_10:
[----:B------:R-:W-:Y:S05]  /*0810*/  BRA `(.L_x_14) ;  /* 0x0000000000207947 */ /* 0x000fea0003800000 */
.L_x_9:
[----:B------:R-:W-:-:S04]  /*0820*/  LOP3.LUT R0, R13, 0x80000000, R12, 0x48, !PT ;  /* 0x800000000d007812 */ /* 0x000fc800078e480c */
[----:B------:R-:W-:Y:S01]  /*0830*/  LOP3.LUT R0, R0, 0x7f800000, RZ, 0xfc, !PT ;  /* 0x7f80000000007812 */ /* 0x000fe200078efcff */
[----:B------:R-:W-:Y:S06]  /*0840*/  BRA `(.L_x_14) ;  /* 0x0000000000147947 */ /* 0x000fec0003800000 */
.L_x_8:
[----:B------:R-:W-:Y:S01]  /*0850*/  LOP3.LUT R0, R13, 0x80000000, R12, 0x48, !PT ;  /* 0x800000000d007812 */ /* 0x000fe200078e480c */
[----:B------:R-:W-:Y:S06]  /*0860*/  BRA `(.L_x_14) ;  /* 0x00000000000c7947 */ /* 0x000fec0003800000 */
.L_x_7:
[----:B------:R-:W0:Y:S01]  /*0870*/  MUFU.RSQ R0, -QNAN ;  /* 0xffc0000000007908 */ /* 0x000e220000001400 */
[----:B------:R-:W-:Y:S05]  /*0880*/  BRA `(.L_x_14) ;  /* 0x0000000000047947 */ /* 0x000fea0003800000 */
.L_x_6:
[----:B------:R-:W-:-:S07]  /*0890*/  FADD.FTZ R0, R0, R3 ;  /* 0x0000000300007221 */ /* 0x000fce0000010000 */
.L_x_14:
[----:B------:R-:W-:Y:S05]  /*08a0*/  BSYNC.RECONVERGENT B1 ;  /* 0x0000000000017941 */ /* 0x000fea0003800200 */
.L_x_4:
[----:B------:R-:W-:Y:S02]  /*08b0*/  IMAD.MOV.U32 R10, RZ, RZ, R8 ;  /* 0x000000ffff0a7224 */ /* 0x000fe400078e0008 */
[----:B------:R-:W-:-:S04]  /*08c0*/  IMAD.MOV.U32 R11, RZ, RZ, 0x0 ;  /* 0x00000000ff0b7424 */ /* 0x000fc800078e00ff */
[----:B0-----:R-:W-:Y:S05]  /*08d0*/  RET.REL.NODEC R10 `(_Z16normalize_outputPfPKfii) ;  /* 0xfffffff40ac87950 */ /* 0x001fea0003c3ffff */
.L_x_15:
        /* <DEDUP_REMOVED lines=10> */
.L_x_35:


//--------------------- .text._Z22fused_softmax_v_updatePKfS0_PfS1_S1_iiiiiiif --------------------------
	.section	.text._Z22fused_softmax_v_updatePKfS0_PfS1_S1_iiiiiiif,"ax",@progbits
	.align	128
        .global         _Z22fused_softmax_v_updatePKfS0_PfS1_S1_iiiiiiif
        .type           _Z22fused_softmax_v_updatePKfS0_PfS1_S1_iiiiiiif,@function
        .size           _Z22fused_softmax_v_updatePKfS0_PfS1_S1_iiiiiiif,(.L_x_38 - _Z22fused_softmax_v_updatePKfS0_PfS1_S1_iiiiiiif)
        .other          _Z22fused_softmax_v_updatePKfS0_PfS1_S1_iiiiiiif,@"STO_CUDA_ENTRY STV_DEFAULT"
_Z22fused_softmax_v_updatePKfS0_PfS1_S1_iiiiiiif:
.text._Z22fused_softmax_v_updatePKfS0_PfS1_S1_iiiiiiif:
[----:B------:R-:W-:Y:S08]  /*0000*/  LDC R1, c[0x0][0x37c] ;  /* 0x0000df00ff017b82 */ /* 0x000ff00000000800 */
[----:B------:R-:W0:Y:S01]  /*0010*/  S2UR UR11, SR_CTAID.X ;  /* 0x00000000000b79c3 */ /* 0x000e220000002500 */
[----:B------:R-:W0:Y:S01]  /*0020*/  LDCU UR5, c[0x0][0x3a8] ;  /* 0x00007500ff0577ac */ /* 0x000e220008000800 */
[----:B------:R-:W1:Y:S01]  /*0030*/  LDCU UR4, c[0x0][0x3bc] ;  /* 0x00007780ff0477ac */ /* 0x000e620008000800 */
[----:B------:R-:W2:Y:S01]  /*0040*/  LDCU UR6, c[0x0][0x3b0] ;  /* 0x00007600ff0677ac */ /* 0x000ea20008000800 */
[----:B0-----:R-:W-:-:S04]  /*0050*/  UIADD3 UR5, UPT, UPT, UR11, UR5, URZ ;  /* 0x000000050b057290 */ /* 0x001fc8000fffe0ff */
[----:B-1----:R-:W-:-:S04]  /*0060*/  UISETP.GE.AND UP0, UPT, UR5, UR4, UPT ;  /* 0x000000040500728c */ /* 0x002fc8000bf06270 */
[----:B--2---:R-:W-:-:S06]  /*0070*/  UISETP.GE.OR UP0, UPT, UR11, UR6, UP0 ;  /* 0x000000060b00728c */ /* 0x004fcc0008706670 */
[----:B------:R-:W-:-:S13]  /*0080*/  PLOP3.LUT P0, PT, PT, PT, UP0, 0x80, 0x8 ;  /* 0x000000000008781c */ /* 0x000fda0003f0f008 */
[----:B------:R-:W-:Y:S05]  /*0090*/  @P0 EXIT ;  /* 0x000000000000094d */ /* 0x000fea0003800000 */
[----:B------:R-:W0:Y:S01]  /*00a0*/  LDCU UR4, c[0x0][0x3ac] ;  /* 0x00007580ff0477ac */ /* 0x000e220008000800 */
[----:B------:R-:W1:Y:S01]  /*00b0*/  LDCU UR10, c[0x0][0x3b4] ;  /* 0x00007680ff0a77ac */ /* 0x000e620008000800 */
[----:B0-----:R-:W-:-:S04]  /*00c0*/  UIADD3 UR4, UPT, UPT, UR5, 0x1, -UR4 ;  /* 0x0000000105047890 */ /* 0x001fc8000fffe804 */
[----:B-1----:R-:W-:-:S04]  /*00d0*/  UISETP.LT.AND UP0, UPT, UR4, UR10, UPT ;  /* 0x0000000a0400728c */ /* 0x002fc8000bf01270 */
[----:B------:R-:W-:-:S04]  /*00e0*/  USEL UR10, UR4, UR10, UP0 ;  /* 0x0000000a040a7287 */ /* 0x000fc80008000000 */
[----:B------:R-:W-:-:S06]  /*00f0*/  UISETP.GE.AND UP0, UPT, UR10, 0x1, UPT ;  /* 0x000000010a00788c */ /* 0x000fcc000bf06270 */
[----:B------:R-:W-:-:S13]  /*0100*/  PLOP3.LUT P0, PT, PT, PT, UP0, 0x80, 0x8 ;  /* 0x000000000008781c */ /* 0x000fda0003f0f008 */
[----:B------:R-:W-:Y:S05]  /*0110*/  @!P0 EXIT ;  /* 0x000000000000894d */ /* 0x000fea0003800000 */
[----:B------:R-:W0:Y:S01]  /*0120*/  LDCU.64 UR6, c[0x0][0x398] ;  /* 0x00007300ff0677ac */ /* 0x000e220008000a00 */
[----:B------:R-:W1:Y:S01]  /*0130*/  LDCU.64 UR8, c[0x0][0x3a0] ;  /* 0x00007400ff0877ac */ /* 0x000e620008000a00 */
[----:B------:R-:W2:Y:S01]  /*0140*/  LDCU.64 UR14, c[0x0][0x358] ;  /* 0x00006b00ff0e77ac */ /* 0x000ea20008000a00 */
[----:B------:R-:W3:Y:S01]  /*0150*/  LDCU UR4, c[0x0][0x3b8] ;  /* 0x00007700ff0477ac */ /* 0x000ee20008000800 */
[----:B0-----:R-:W-:Y:S02]  /*0160*/  UIMAD.WIDE UR6, UR5, 0x4, UR6 ;  /* 0x00000004050678a5 */ /* 0x001fe4000f8e0206 */
[----:B-1----:R-:W-:-:S04]  /*0170*/  UIMAD.WIDE UR8, UR5, 0x4, UR8 ;  /* 0x00000004050878a5 */ /* 0x002fc8000f8e0208 */
[----:B------:R-:W-:Y:S02]  /*0180*/  MOV R2, UR6 ;  /* 0x0000000600027c02 */ /* 0x000fe40008000f00 */
[----:B------:R-:W-:Y:S02]  /*0190*/  MOV R3, UR7 ;  /* 0x0000000700037c02 */ /* 0x000fe40008000f00 */
[----:B------:R-:W-:Y:S02]  /*01a0*/  MOV R6, UR8 ;  /* 0x0000000800067c02 */ /* 0x000fe40008000f00 */
[----:B------:R-:W-:Y:S01]  /*01b0*/  MOV R7, UR9 ;  /* 0x0000000900077c02 */ /* 0x000fe20008000f00 */
[----:B--2---:R0:W5:Y:S04]  /*01c0*/  LDG.E R5, desc[UR14][R2.64] ;  /* 0x0000000e02057981 */ /* 0x004168000c1e1900 */
[----:B------:R0:W5:Y:S01]  /*01d0*/  LDG.E R13, desc[UR14][R6.64] ;  /* 0x0000000e060d7981 */ /* 0x000162000c1e1900 */
[----:B------:R-:W-:Y:S01]  /*01e0*/  UISETP.GE.U32.AND UP0, UPT, UR10, 0x10, UPT ;  /* 0x000000100a00788c */ /* 0x000fe2000bf06070 */
[----:B------:R-:W-:Y:S01]  /*01f0*/  HFMA2 R0, -RZ, RZ, 0, 0 ;  /* 0x00000000ff007431 */ /* 0x000fe200000001ff */
[----:B------:R-:W-:Y:S01]  /*0200*/  ULOP3.LUT UR12, UR10, 0xf, URZ, 0xc0, !UPT ;  /* 0x0000000f0a0c7892 */ /* 0x000fe2000f8ec0ff */
[----:B------:R-:W-:Y:S01]  /*0210*/  MOV R4, 0xff800000 ;  /* 0xff80000000047802 */ /* 0x000fe20000000f00 */
[----:B---3--:R-:W-:-:S02]  /*0220*/  UIMAD UR11, UR11, UR4, URZ ;  /* 0x000000040b0b72a4 */ /* 0x008fc4000f8e02ff */
[----:B------:R-:W-:-:S03]  /*0230*/  UISETP.NE.AND UP1, UPT, UR12, URZ, UPT ;  /* 0x000000ff0c00728c */ /* 0x000fc6000bf25270 */
[----:B0-----:R-:W-:Y:S08]  /*0240*/  BRA.U !UP0, `(.L_x_16) ;  /* 0x0000000108cc7547 */ /* 0x001ff0000b800000 */
[----:B------:R-:W-:Y:S01]  /*0250*/  ULOP3.LUT UR4, UR10, 0x7ffffff0, URZ, 0xc0, !UPT ;  /* 0x7ffffff00a047892 */ /* 0x000fe2000f8ec0ff */
[----:B------:R-:W-:Y:S01]  /*0260*/  MOV R4, 0xff800000 ;  /* 0xff80000000047802 */ /* 0x000fe20000000f00 */
[----:B------:R-:W0:Y:S01]  /*0270*/  LDCU UR13, c[0x0][0x3c4] ;  /* 0x00007880ff0d77ac */ /* 0x000e220008000800 */
[----:B------:R-:W-:-:S03]  /*0280*/  MOV R7, RZ ;  /* 0x000000ff00077202 */ /* 0x000fc60000000f00 */
[----:B------:R-:W-:-:S07]  /*0290*/  MOV R0, UR4 ;  /* 0x0000000400007c02 */ /* 0x000fce0008000f00 */
.L_x_17:
[----:B------:R-:W1:Y:S01]  /*02a0*/  LDC.64 R2, c[0x0][0x380] ;  /* 0x0000e000ff027b82 */ /* 0x000e620000000a00 */
[----:B------:R-:W-:-:S05]  /*02b0*/  IADD3 R9, PT, PT, R7, UR11, RZ ;  /* 0x0000000b07097c10 */ /* 0x000fca000fffe0ff */
[----:B-1----:R-:W-:-:S05]  /*02c0*/  IMAD.WIDE R2, R9, 0x4, R2 ;  /* 0x0000000409027825 */ /* 0x002fca00078e0202 */
[----:B------:R-:W0:Y:S04]  /*02d0*/  LDG.E.CONSTANT R18, desc[UR14][R2.64] ;  /* 0x0000000e02127981 */ /* 0x000e28000c1e9900 */
[----:B------:R-:W2:Y:S04]  /*02e0*/  LDG.E.CONSTANT R20, desc[UR14][R2.64+0x4] ;  /* 0x0000040e02147981 */ /* 0x000ea8000c1e9900 */
[----:B------:R-:W3:Y:S04]  /*02f0*/  LDG.E.CONSTANT R21, desc[UR14][R2.64+0x8] ;  /* 0x0000080e02157981 */ /* 0x000ee8000c1e9900 */
[----:B------:R-:W4:Y:S04]  /*0300*/  LDG.E.CONSTANT R22, desc[UR14][R2.64+0xc] ;  /* 0x00000c0e02167981 */ /* 0x000f28000c1e9900 */
        /* <DEDUP_REMOVED lines=11> */
[----:B------:R1:W4:Y:S01]  /*03c0*/  LDG.E.CONSTANT R17, desc[UR14][R2.64+0x3c] ;  /* 0x00003c0e02117981 */ /* 0x000322000c1e9900 */
[----:B------:R-:W-:-:S04]  /*03d0*/  IADD3 R7, PT, PT, R7, 0x10, RZ ;  /* 0x0000001007077810 */ /* 0x000fc80007ffe0ff */
[----:B------:R-:W-:Y:S01]  /*03e0*/  ISETP.NE.AND P0, PT, R7, R0, PT ;  /* 0x000000000700720c */ /* 0x000fe20003f05270 */
[----:B0-----:R-:W-:Y:S01]  /*03f0*/  FMUL R19, R18, UR13 ;  /* 0x0000000d12137c20 */ /* 0x001fe20008400000 */
[----:B--2---:R-:W-:Y:S01]  /*0400*/  FMUL R20, R20, UR13 ;  /* 0x0000000d14147c20 */ /* 0x004fe20008400000 */
[----:B---3--:R-:W-:-:S04]  /*0410*/  FMUL R18, R21, UR13 ;  /* 0x0000000d15127c20 */ /* 0x008fc80008400000 */
[----:B------:R-:W-:Y:S01]  /*0420*/  FMNMX3 R19, R4, R19, R20, !PT ;  /* 0x0000001304137276 */ /* 0x000fe20007800014 */
[----:B----4-:R-:W-:Y:S01]  /*0430*/  FMUL R22, R22, UR13 ;  /* 0x0000000d16167c20 */ /* 0x010fe20008400000 */
[----:B------:R-:W-:-:S04]  /*0440*/  FMUL R23, R23, UR13 ;  /* 0x0000000d17177c20 */ /* 0x000fc80008400000 */
[----:B------:R-:W-:Y:S01]  /*0450*/  FMNMX3 R18, R19, R18, R22, !PT ;  /* 0x0000001213127276 */ /* 0x000fe20007800016 */
[----:B------:R-:W-:Y:S01]  /*0460*/  FMUL R24, R24, UR13 ;  /* 0x0000000d18187c20 */ /* 0x000fe20008400000 */
        /* <DEDUP_REMOVED lines=9> */
[----:B-1----:R-:W-:-:S04]  /*0500*/  FMUL R3, R14, UR13 ;  /* 0x0000000d0e037c20 */ /* 0x002fc80008400000 */
[----:B------:R-:W-:Y:S01]  /*0510*/  FMNMX3 R8, R8, R11, R12, !PT ;  /* 0x0000000b08087276 */ /* 0x000fe2000780000c */
[----:B------:R-:W-:Y:S01]  /*0520*/  FMUL R15, R15, UR13 ;  /* 0x0000000d0f0f7c20 */ /* 0x000fe20008400000 */
[----:B------:R-:W-:-:S04]  /*0530*/  FMUL R16, R16, UR13 ;  /* 0x0000000d10107c20 */ /* 0x000fc80008400000 */
[----:B------:R-:W-:Y:S01]  /*0540*/  FMNMX3 R3, R8, R3, R15, !PT ;  /* 0x0000000308037276 */ /* 0x000fe2000780000f */
[----:B------:R-:W-:-:S05]  /*0550*/  FMUL R17, R17, UR13 ;  /* 0x0000000d11117c20 */ /* 0x000fca0008400000 */
[----:B------:R-:W-:Y:S01]  /*0560*/  FMNMX3 R4, R3, R16, R17, !PT ;  /* 0x0000001003047276 */ /* 0x000fe20007800011 */
[----:B------:R-:W-:Y:S06]  /*0570*/  @P0 BRA `(.L_x_17) ;  /* 0xfffffffc00480947 */ /* 0x000fec000383ffff */
.L_x_16:
[----:B------:R-:W-:Y:S05]  /*0580*/  BRA.U !UP1, `(.L_x_18) ;  /* 0x0000000109f87547 */ /* 0x000fea000b800000 */
[----:B------:R-:W-:Y:S02]  /*0590*/  UISETP.GE.U32.AND UP0, UPT, UR12, 0x8, UPT ;  /* 0x000000080c00788c */ /* 0x000fe4000bf06070 */
[----:B------:R-:W-:-:S04]  /*05a0*/  ULOP3.LUT UR4, UR10, 0x7, URZ, 0xc0, !UPT ;  /* 0x000000070a047892 */ /* 0x000fc8000f8ec0ff */
[----:B------:R-:W-:-:S03]  /*05b0*/  UISETP.NE.AND UP1, UPT, UR4, URZ, UPT ;  /* 0x000000ff0400728c */ /* 0x000fc6000bf25270 */
[----:B------:R-:W-:Y:S08]  /*05c0*/  BRA.U !UP0, `(.L_x_19) ;  /* 0x0000000108647547 */ /* 0x000ff0000b800000 */
[----:B------:R-:W0:Y:S01]  /*05d0*/  LDC.64 R2, c[0x0][0x380] ;  /* 0x0000e000ff027b82 */ /* 0x000e220000000a00 */
[----:B------:R-:W-:Y:S01]  /*05e0*/  IADD3 R7, PT, PT, R0, UR11, RZ ;  /* 0x0000000b00077c10 */ /* 0x000fe2000fffe0ff */
[----:B------:R-:W1:Y:S04]  /*05f0*/  LDCU UR12, c[0x0][0x3c4] ;  /* 0x00007880ff0c77ac */ /* 0x000e680008000800 */
[----:B0-----:R-:W-:-:S05]  /*0600*/  IMAD.WIDE R2, R7, 0x4, R2 ;  /* 0x0000000407027825 */ /* 0x001fca00078e0202 */
[----:B------:R-:W1:Y:S04]  /*0610*/  LDG.E.CONSTANT R6, desc[UR14][R2.64] ;  /* 0x0000000e02067981 */ /* 0x000e68000c1e9900 */
[----:B------:R-:W2:Y:S04]  /*0620*/  LDG.E.CONSTANT R8, desc[UR14][R2.64+0x4] ;  /* 0x0000040e02087981 */ /* 0x000ea8000c1e9900 */
[----:B------:R-:W3:Y:S04]  /*0630*/  LDG.E.CONSTANT R9, desc[UR14][R2.64+0x8] ;  /* 0x0000080e02097981 */ /* 0x000ee8000c1e9900 */
[----:B------:R-:W4:Y:S04]  /*0640*/  LDG.E.CONSTANT R10, desc[UR14][R2.64+0xc] ;  /* 0x00000c0e020a7981 */ /* 0x000f28000c1e9900 */
[----:B------:R-:W4:Y:S04]  /*0650*/  LDG.E.CONSTANT R11, desc[UR14][R2.64+0x10] ;  /* 0x0000100e020b7981 */ /* 0x000f28000c1e9900 */
[----:B------:R-:W4:Y:S04]  /*0660*/  LDG.E.CONSTANT R12, desc[UR14][R2.64+0x14] ;  /* 0x0000140e020c7981 */ /* 0x000f28000c1e9900 */
[----:B------:R-:W4:Y:S04]  /*0670*/  LDG.E.CONSTANT R14, desc[UR14][R2.64+0x18] ;  /* 0x0000180e020e7981 */ /* 0x000f28000c1e9900 */
[----:B------:R-:W4:Y:S01]  /*0680*/  LDG.E.CONSTANT R15, desc[UR14][R2.64+0x1c] ;  /* 0x00001c0e020f7981 */ /* 0x000f22000c1e9900 */
[----:B------:R-:W-:Y:S01]  /*0690*/  IADD3 R0, PT, PT, R0, 0x8, RZ ;  /* 0x0000000800007810 */ /* 0x000fe20007ffe0ff */
[----:B-1----:R-:W-:Y:S01]  /*06a0*/  FMUL R7, R6, UR12 ;  /* 0x0000000c06077c20 */ /* 0x002fe20008400000 */
        /* <DEDUP_REMOVED lines=9> */
[----:B------:R-:W-:-:S05]  /*0740*/  FMUL R15, R15, UR12 ;  /* 0x0000000c0f0f7c20 */ /* 0x000fca0008400000 */
[----:B------:R-:W-:-:S07]  /*0750*/  FMNMX3 R4, R6, R7, R15, !PT ;  /* 0x0000000706047276 */ /* 0x000fce000780000f */
.L_x_19:
        /* <DEDUP_REMOVED lines=12> */
[----:B------:R-:W4:Y:S01]  /*0820*/  LDG.E.CONSTANT R10, desc[UR14][R2.64+0xc] ;  /* 0x00000c0e020a7981 */ /* 0x000f22000c1e9900 */
[----:B------:R-:W-:Y:S01]  /*0830*/  IADD3 R0, PT, PT, R0, 0x4, RZ ;  /* 0x0000000400007810 */ /* 0x000fe20007ffe0ff */
[----:B-1----:R-:W-:Y:S01]  /*0840*/  FMUL R7, R6, UR4 ;  /* 0x0000000406077c20 */ /* 0x002fe20008400000 */
[----:B--2---:R-:W-:Y:S01]  /*0850*/  FMUL R8, R8, UR4 ;  /* 0x0000000408087c20 */ /* 0x004fe20008400000 */
[----:B---3--:R-:W-:-:S04]  /*0860*/  FMUL R9, R9, UR4 ;  /* 0x0000000409097c20 */ /* 0x008fc80008400000 */
[----:B------:R-:W-:Y:S01]  /*0870*/  FMNMX3 R4, R4, R7, R8, !PT ;  /* 0x0000000704047276 */ /* 0x000fe20007800008 */
[----:B----4-:R-:W-:-:S05]  /*0880*/  FMUL R10, R10, UR4 ;  /* 0x000000040a0a7c20 */ /* 0x010fca0008400000 */
[----:B------:R-:W-:-:S07]  /*0890*/  FMNMX3 R4, R4, R9, R10, !PT ;  /* 0x0000000904047276 */ /* 0x000fce000780000a */
.L_x_20:
[----:B------:R-:W-:Y:S05]  /*08a0*/  BRA.U !UP1, `(.L_x_18) ;  /* 0x0000000109307547 */ /* 0x000fea000b800000 */
[----:B------:R-:W0:Y:S01]  /*08b0*/  LDC.64 R6, c[0x0][0x380] ;  /* 0x0000e000ff067b82 */ /* 0x000e220000000a00 */
[----:B------:R-:W1:Y:S01]  /*08c0*/  LDCU UR13, c[0x0][0x3c4] ;  /* 0x00007880ff0d77ac */ /* 0x000e620008000800 */
[----:B------:R-:W-:-:S05]  /*08d0*/  UMOV UR4, URZ ;  /* 0x000000ff00047c82 */ /* 0x000fca0008000000 */
.L_x_21:
[----:B------:R-:W-:-:S05]  /*08e0*/  IADD3 R3, PT, PT, R0, UR11, RZ ;  /* 0x0000000b00037c10 */ /* 0x000fca000fffe0ff */
[----:B0-----:R-:W-:-:S06]  /*08f0*/  IMAD.WIDE R2, R3, 0x4, R6 ;  /* 0x0000000403027825 */ /* 0x001fcc00078e0206 */
[----:B------:R-:W1:Y:S01]  /*0900*/  LDG.E.CONSTANT R2, desc[UR14][R2.64] ;  /* 0x0000000e02027981 */ /* 0x000e62000c1e9900 */
[----:B------:R-:W-:Y:S01]  /*0910*/  UIADD3 UR4, UPT, UPT, UR4, 0x1, URZ ;  /* 0x0000000104047890 */ /* 0x000fe2000fffe0ff */
[----:B------:R-:W-:-:S03]  /*0920*/  IADD3 R0, PT, PT, R0, 0x1, RZ ;  /* 0x0000000100007810 */ /* 0x000fc60007ffe0ff */
[----:B------:R-:W-:Y:S01]  /*0930*/  UISETP.NE.AND UP0, UPT, UR4, UR12, UPT ;  /* 0x0000000c0400728c */ /* 0x000fe2000bf05270 */
[----:B-1----:R-:W-:-:S05]  /*0940*/  FMUL R9, R2, UR13 ;  /* 0x0000000d02097c20 */ /* 0x002fca0008400000 */
[----:B------:R-:W-:-:S03]  /*0950*/  FMNMX R4, R9, R4, !PT ;  /* 0x0000000409047209 */ /* 0x000fc60007800000 */
[----:B------:R-:W-:Y:S05]  /*0960*/  BRA.U UP0, `(.L_x_21) ;  /* 0xfffffffd00dc7547 */ /* 0x000fea000b83ffff */
.L_x_18:
[----:B------:R-:W-:Y:S01]  /*0970*/  HFMA2 R6, -RZ, RZ, 0.96630859375, -0.0022525787353515625 ;  /* 0x3bbb989dff067431 */ /* 0x000fe200000001ff */
[C---:B-----5:R-:W-:Y:S01]  /*0980*/  FMNMX R0, R5.reuse, R4, !PT ;  /* 0x0000000405007209 */ /* 0x060fe20007800000 */
[----:B------:R-:W0:Y:S01]  /*0990*/  S2R R15, SR_TID.X ;  /* 0x00000000000f7919 */ /* 0x000e220000002100 */
[----:B------:R-:W-:Y:S01]  /*09a0*/  MOV R7, 0x437c0000 ;  /* 0x437c000000077802 */ /* 0x000fe20000000f00 */
[----:B------:R-:W-:Y:S01]  /*09b0*/  UISETP.GE.U32.AND UP0, UPT, UR10, 0x8, UPT ;  /* 0x000000080a00788c */ /* 0x000fe2000bf06070 */
[----:B------:R-:W-:Y:S02]  /*09c0*/  HFMA2 R10, -RZ, RZ, 0, 0 ;  /* 0x00000000ff0a7431 */ /* 0x000fe400000001ff */
[----:B------:R-:W-:Y:S01]  /*09d0*/  FADD R5, R5, -R0 ;  /* 0x8000000005057221 */ /* 0x000fe20000000000 */
[----:B------:R-:W-:Y:S01]  /*09e0*/  ULOP3.LUT UR12, UR10, 0x7, URZ, 0xc0, !UPT ;  /* 0x000000070a0c7892 */ /* 0x000fe2000f8ec0ff */
[----:B------:R-:W-:Y:S02]  /*09f0*/  MOV R8, RZ ;  /* 0x000000ff00087202 */ /* 0x000fe40000000f00 */
[----:B------:R-:W-:Y:S01]  /*0a00*/  FFMA.SAT R2, R5, R6, 0.5 ;  /* 0x3f00000005027423 */ /* 0x000fe20000002006 */
[----:B------:R-:W-:-:S03]  /*0a10*/  UISETP.NE.AND UP1, UPT, UR12, URZ, UPT ;  /* 0x000000ff0c00728c */ /* 0x000fc6000bf25270 */
[----:B------:R-:W-:-:S04]  /*0a20*/  FFMA.RM R2, R2, R7, 12582913 ;  /* 0x4b40000102027423 */ /* 0x000fc80000004007 */
[C---:B------:R-:W-:Y:S01]  /*0a30*/  FADD R4, R2.reuse, -12583039 ;  /* 0xcb40007f02047421 */ /* 0x040fe20000000000 */
[----:B------:R-:W-:-:S03]  /*0a40*/  SHF.L.U32 R9, R2, 0x17, RZ ;  /* 0x0000001702097819 */ /* 0x000fc600000006ff */
[----:B------:R-:W-:-:S04]  /*0a50*/  FFMA R4, R5, 1.4426950216293334961, -R4 ;  /* 0x3fb8aa3b05047823 */ /* 0x000fc80000000804 */
[----:B------:R-:W-:-:S04]  /*0a60*/  FFMA R4, R5, 1.925963033500011079e-08, R4 ;  /* 0x32a5706005047823 */ /* 0x000fc80000000004 */
[----:B------:R1:W2:Y:S01]  /*0a70*/  MUFU.EX2 R12, R4 ;  /* 0x00000004000c7308 */ /* 0x0002a20000000800 */
[----:B------:R-:W-:Y:S05]  /*0a80*/  BRA.U !UP0, `(.L_x_22) ;  /* 0x0000000508687547 */ /* 0x000fea000b800000 */
[----:B------:R-:W3:Y:S01]  /*0a90*/  LDC.64 R2, c[0x0][0x380] ;  /* 0x0000e000ff027b82 */ /* 0x000ee20000000a00 */
[----:B------:R-:W-:Y:S01]  /*0aa0*/  ULOP3.LUT UR4, UR10, 0x7ffffff8, URZ, 0xc0, !UPT ;  /* 0x7ffffff80a047892 */ /* 0x000fe2000f8ec0ff */
[----:B------:R-:W-:Y:S01]  /*0ab0*/  CS2R R10, SRZ ;  /* 0x00000000000a7805 */ /* 0x000fe2000001ff00 */
[----:B------:R-:W4:Y:S04]  /*0ac0*/  LDCU UR13, c[0x0][0x3c4] ;  /* 0x00007880ff0d77ac */ /* 0x000f280008000800 */
[----:B------:R-:W-:-:S07]  /*0ad0*/  MOV R8, UR4 ;  /* 0x0000000400087c02 */ /* 0x000fce0008000f00 */
.L_x_23:
[----:B------:R-:W-:-:S05]  /*0ae0*/  IADD3 R5, PT, PT, R11, UR11, RZ ;  /* 0x0000000b0b057c10 */ /* 0x000fca000fffe0ff */
[----:B-1-3--:R-:W-:-:S05]  /*0af0*/  IMAD.WIDE R4, R5, 0x4, R2 ;  /* 0x0000000405047825 */ /* 0x00afca00078e0202 */
[----:B------:R-:W4:Y:S04]  /*0b00*/  LDG.E.CONSTANT R29, desc[UR14][R4.64] ;  /* 0x0000000e041d7981 */ /* 0x000f28000c1e9900 */
[----:B------:R-:W3:Y:S04]  /*0b10*/  LDG.E.CONSTANT R14, desc[UR14][R4.64+0x4] ;  /* 0x0000040e040e7981 */ /* 0x000ee8000c1e9900 */
[----:B------:R-:W5:Y:S04]  /*0b20*/  LDG.E.CONSTANT R27, desc[UR14][R4.64+0x8] ;  /* 0x0000080e041b7981 */ /* 0x000f68000c1e9900 */
[----:B------:R-:W2:Y:S04]  /*0b30*/  LDG.E.CONSTANT R25, desc[UR14][R4.64+0xc] ;  /* 0x00000c0e04197981 */ /* 0x000ea8000c1e9900 */
[----:B------:R-:W2:Y:S04]  /*0b40*/  LDG.E.CONSTANT R23, desc[UR14][R4.64+0x10] ;  /* 0x0000100e04177981 */ /* 0x000ea8000c1e9900 */
[----:B------:R-:W2:Y:S04]  /*0b50*/  LDG.E.CONSTANT R21, desc[UR14][R4.64+0x14] ;  /* 0x0000140e04157981 */ /* 0x000ea8000c1e9900 */
[----:B------:R-:W2:Y:S04]  /*0b60*/  LDG.E.CONSTANT R17, desc[UR14][R4.64+0x18] ;  /* 0x0000180e04117981 */ /* 0x000ea8000c1e9900 */
[----:B------:R2:W2:Y:S01]  /*0b70*/  LDG.E.CONSTANT R19, desc[UR14][R4.64+0x1c] ;  /* 0x00001c0e04137981 */ /* 0x0004a2000c1e9900 */
[----:B------:R-:W-:-:S04]  /*0b80*/  IADD3 R11, PT, PT, R11, 0x8, RZ ;  /* 0x000000080b0b7810 */ /* 0x000fc80007ffe0ff */
[----:B------:R-:W-:Y:S01]  /*0b90*/  ISETP.NE.AND P0, PT, R11, R8, PT ;  /* 0x000000080b00720c */ /* 0x000fe20003f05270 */
[----:B----4-:R-:W-:-:S04]  /*0ba0*/  FFMA R18, R29, UR13, -R0 ;  /* 0x0000000d1d127c23 */ /* 0x010fc80008000800 */
[----:B------:R-:W-:Y:S01]  /*0bb0*/  FFMA.SAT R16, R18, R6, 0.5 ;  /* 0x3f00000012107423 */ /* 0x000fe20000002006 */
[----:B---3--:R-:W-:-:S03]  /*0bc0*/  FFMA R29, R14, UR13, -R0 ;  /* 0x0000000d0e1d7c23 */ /* 0x008fc60008000800 */
[-C--:B------:R-:W-:Y:S01]  /*0bd0*/  FFMA.RM R16, R16, R7.reuse, 12582913 ;  /* 0x4b40000110107423 */ /* 0x080fe20000004007 */
[-C--:B------:R-:W-:Y:S01]  /*0be0*/  FFMA.SAT R14, R29, R6.reuse, 0.5 ;  /* 0x3f0000001d0e7423 */ /* 0x080fe20000002006 */
[--C-:B-----5:R-:W-:Y:S02]  /*0bf0*/  FFMA R27, R27, UR13, -R0.reuse ;  /* 0x0000000d1b1b7c23 */ /* 0x120fe40008000800 */
[----:B------:R-:W-:Y:S01]  /*0c00*/  FADD R20, R16, -12583039 ;  /* 0xcb40007f10147421 */ /* 0x000fe20000000000 */
[-C--:B------:R-:W-:Y:S01]  /*0c10*/  FFMA.RM R14, R14, R7.reuse, 12582913 ;  /* 0x4b4000010e0e7423 */ /* 0x080fe20000004007 */
[----:B--2---:R-:W-:Y:S01]  /*0c20*/  FFMA R5, R25, UR13, -R0 ;  /* 0x0000000d19057c23 */ /* 0x004fe20008000800 */
[----:B------:R-:W-:Y:S01]  /*0c30*/  FFMA.SAT R4, R27, R6, 0.5 ;  /* 0x3f0000001b047423 */ /* 0x000fe20000002006 */
[----:B------:R-:W-:Y:S01]  /*0c40*/  FFMA R20, R18, 1.4426950216293334961, -R20 ;  /* 0x3fb8aa3b12147823 */ /* 0x000fe20000000814 */
[----:B------:R-:W-:Y:S01]  /*0c50*/  FADD R22, R14, -12583039 ;  /* 0xcb40007f0e167421 */ /* 0x000fe20000000000 */
[----:B------:R-:W-:Y:S01]  /*0c60*/  FFMA R23, R23, UR13, -R0 ;  /* 0x0000000d17177c23 */ /* 0x000fe20008000800 */
[----:B------:R-:W-:Y:S01]  /*0c70*/  FFMA.RM R4, R4, R7, 12582913 ;  /* 0x4b40000104047423 */ /* 0x000fe20000004007 */
[----:B------:R-:W-:Y:S01]  /*0c80*/  FFMA R18, R18, 1.925963033500011079e-08, R20 ;  /* 0x32a5706012127823 */ /* 0x000fe20000000014 */
[----:B------:R-:W-:Y:S01]  /*0c90*/  FFMA R22, R29, 1.4426950216293334961, -R22 ;  /* 0x3fb8aa3b1d167823 */ /* 0x000fe20000000816 */
[----:B------:R-:W-:-:S03]  /*0ca0*/  FFMA R25, R21, UR13, -R0 ;  /* 0x0000000d15197c23 */ /* 0x000fc60008000800 */
[----:B------:R-:W-:Y:S01]  /*0cb0*/  FFMA R20, R29, 1.925963033500011079e-08, R22 ;  /* 0x32a570601d147823 */ /* 0x000fe20000000016 */
[----:B------:R-:W1:Y:S01]  /*0cc0*/  MUFU.EX2 R18, R18 ;  /* 0x0000001200127308 */ /* 0x000e620000000800 */
[----:B------:R-:W-:Y:S02]  /*0cd0*/  SHF.L.U32 R29, R16, 0x17, RZ ;  /* 0x00000017101d7819 */ /* 0x000fe400000006ff */
[----:B------:R-:W-:Y:S01]  /*0ce0*/  SHF.L.U32 R16, R14, 0x17, RZ ;  /* 0x000000170e107819 */ /* 0x000fe200000006ff */
[----:B------:R-:W-:-:S04]  /*0cf0*/  FFMA.SAT R14, R5, R6, 0.5 ;  /* 0x3f000000050e7423 */ /* 0x000fc80000002006 */
[----:B------:R-:W2:Y:S01]  /*0d00*/  MUFU.EX2 R20, R20 ;  /* 0x0000001400147308 */ /* 0x000ea20000000800 */
[----:B------:R-:W-:Y:S01]  /*0d10*/  FFMA.RM R14, R14, R7, 12582913 ;  /* 0x4b4000010e0e7423 */ /* 0x000fe20000004007 */
[----:B-1----:R-:W-:Y:S01]  /*0d20*/  FFMA R29, R29, R18, R10 ;  /* 0x000000121d1d7223 */ /* 0x002fe2000000000a */
[----:B------:R-:W-:Y:S01]  /*0d30*/  FFMA.SAT R10, R23, R6, 0.5 ;  /* 0x3f000000170a7423 */ /* 0x000fe20000002006 */
[----:B------:R-:W-:-:S03]  /*0d40*/  FADD R18, R4, -12583039 ;  /* 0xcb40007f04127421 */ /* 0x000fc60000000000 */
[-C--:B------:R-:W-:Y:S01]  /*0d50*/  FFMA.RM R10, R10, R7.reuse, 12582913 ;  /* 0x4b4000010a0a7423 */ /* 0x080fe20000004007 */
[C---:B------:R-:W-:Y:S01]  /*0d60*/  FFMA R18, R27.reuse, 1.4426950216293334961, -R18 ;  /* 0x3fb8aa3b1b127823 */ /* 0x040fe20000000812 */
[----:B--2---:R-:W-:Y:S01]  /*0d70*/  FFMA R16, R16, R20, R29 ;  /* 0x0000001410107223 */ /* 0x004fe2000000001d */
[----:B------:R-:W-:Y:S01]  /*0d80*/  FADD R20, R14, -12583039 ;  /* 0xcb40007f0e147421 */ /* 0x000fe20000000000 */
[----:B------:R-:W-:Y:S01]  /*0d90*/  FADD R22, R10, -12583039 ;  /* 0xcb40007f0a167421 */ /* 0x000fe20000000000 */
[----:B------:R-:W-:Y:S01]  /*0da0*/  FFMA R21, R27, 1.925963033500011079e-08, R18 ;  /* 0x32a570601b157823 */ /* 0x000fe20000000012 */
[-C--:B------:R-:W-:Y:S01]  /*0db0*/  FFMA.SAT R18, R25, R6.reuse, 0.5 ;  /* 0x3f00000019127423 */ /* 0x080fe20000002006 */
[----:B------:R-:W-:Y:S01]  /*0dc0*/  FFMA R20, R5, 1.4426950216293334961, -R20 ;  /* 0x3fb8aa3b05147823 */ /* 0x000fe20000000814 */
[----:B------:R-:W-:Y:S01]  /*0dd0*/  FFMA R22, R23, 1.4426950216293334961, -R22 ;  /* 0x3fb8aa3b17167823 */ /* 0x000fe20000000816 */
[----:B------:R-:W-:Y:S01]  /*0de0*/  FFMA R27, R17, UR13, -R0 ;  /* 0x0000000d111b7c23 */ /* 0x000fe20008000800 */
[-C--:B------:R-:W-:Y:S01]  /*0df0*/  FFMA.RM R18, R18, R7.reuse, 12582913 ;  /* 0x4b40000112127423 */ /* 0x080fe20000004007 */
[----:B------:R-:W-:Y:S01]  /*0e00*/  FFMA R17, R5, 1.925963033500011079e-08, R20 ;  /* 0x32a5706005117823 */ /* 0x000fe20000000014 */
[----:B------:R-:W-:Y:S01]  /*0e10*/  FFMA R20, R23, 1.925963033500011079e-08, R22 ;  /* 0x32a5706017147823 */ /* 0x000fe20000000016 */
[----:B------:R-:W-:Y:S01]  /*0e20*/  FFMA R23, R19, UR13, -R0 ;  /* 0x0000000d13177c23 */ /* 0x000fe20008000800 */
[-C--:B------:R-:W-:Y:S01]  /*0e30*/  FFMA.SAT R24, R27, R6.reuse, 0.5 ;  /* 0x3f0000001b187423 */ /* 0x080fe20000002006 */
[----:B------:R-:W-:Y:S01]  /*0e40*/  FADD R22, R18, -12583039 ;  /* 0xcb40007f12167421 */ /* 0x000fe20000000000 */
[----:B------:R-:W1:Y:S01]  /*0e50*/  MUFU.EX2 R21, R21 ;  /* 0x0000001500157308 */ /* 0x000e620000000800 */
[----:B------:R-:W-:Y:S01]  /*0e60*/  FFMA.SAT R26, R23, R6, 0.5 ;  /* 0x3f000000171a7423 */ /* 0x000fe20000002006 */
[-C--:B------:R-:W-:Y:S01]  /*0e70*/  FFMA.RM R5, R24, R7.reuse, 12582913 ;  /* 0x4b40000118057423 */ /* 0x080fe20000004007 */
[----:B------:R-:W-:Y:S01]  /*0e80*/  FFMA R22, R25, 1.4426950216293334961, -R22 ;  /* 0x3fb8aa3b19167823 */ /* 0x000fe20000000816 */
[----:B------:R-:W-:Y:S01]  /*0e90*/  SHF.L.U32 R10, R10, 0x17, RZ ;  /* 0x000000170a0a7819 */ /* 0x000fe200000006ff */
[----:B------:R-:W-:Y:S01]  /*0ea0*/  FFMA.RM R19, R26, R7, 12582913 ;  /* 0x4b4000011a137423 */ /* 0x000fe20000004007 */
[----:B------:R-:W-:Y:S01]  /*0eb0*/  FADD R24, R5, -12583039 ;  /* 0xcb40007f05187421 */ /* 0x000fe20000000000 */
[----:B------:R-:W-:Y:S01]  /*0ec0*/  FFMA R22, R25, 1.925963033500011079e-08, R22 ;  /* 0x32a5706019167823 */ /* 0x000fe20000000016 */
[----:B------:R-:W2:Y:S01]  /*0ed0*/  MUFU.EX2 R17, R17 ;  /* 0x0000001100117308 */ /* 0x000ea20000000800 */
[----:B------:R-:W-:Y:S01]  /*0ee0*/  FADD R26, R19, -12583039 ;  /* 0xcb40007f131a7421 */ /* 0x000fe20000000000 */
[----:B------:R-:W-:Y:S01]  /*0ef0*/  FFMA R24, R27, 1.4426950216293334961, -R24 ;  /* 0x3fb8aa3b1b187823 */ /* 0x000fe20000000818 */
[----:B------:R-:W-:-:S02]  /*0f00*/  SHF.L.U32 R25, R4, 0x17, RZ ;  /* 0x0000001704197819 */ /* 0x000fc400000006ff */
[----:B------:R-:W-:Y:S01]  /*0f10*/  FFMA R26, R23, 1.4426950216293334961, -R26 ;  /* 0x3fb8aa3b171a7823 */ /* 0x000fe2000000081a */
[----:B------:R-:W-:Y:S01]  /*0f20*/  FFMA R24, R27, 1.925963033500011079e-08, R24 ;  /* 0x32a570601b187823 */ /* 0x000fe20000000018 */
[----:B------:R-:W-:Y:S01]  /*0f30*/  SHF.L.U32 R18, R18, 0x17, RZ ;  /* 0x0000001712127819 */ /* 0x000fe200000006ff */
[----:B------:R-:W3:Y:S01]  /*0f40*/  MUFU.EX2 R20, R20 ;  /* 0x0000001400147308 */ /* 0x000ee20000000800 */
[----:B------:R-:W-:Y:S01]  /*0f50*/  FFMA R26, R23, 1.925963033500011079e-08, R26 ;  /* 0x32a57060171a7823 */ /* 0x000fe2000000001a */
[----:B------:R-:W-:Y:S01]  /*0f60*/  SHF.L.U32 R23, R14, 0x17, RZ ;  /* 0x000000170e177819 */ /* 0x000fe200000006ff */
[----:B-1----:R-:W-:Y:S01]  /*0f70*/  FFMA R16, R25, R21, R16 ;  /* 0x0000001519107223 */ /* 0x002fe20000000010 */
[----:B------:R-:W-:-:S04]  /*0f80*/  SHF.L.U32 R19, R19, 0x17, RZ ;  /* 0x0000001713137819 */ /* 0x000fc800000006ff */
[----:B------:R-:W1:Y:S01]  /*0f90*/  MUFU.EX2 R22, R22 ;  /* 0x0000001600167308 */ /* 0x000e620000000800 */
[----:B--2---:R-:W-:-:S07]  /*0fa0*/  FFMA R17, R23, R17, R16 ;  /* 0x0000001117117223 */ /* 0x004fce0000000010 */
[----:B------:R-:W2:Y:S01]  /*0fb0*/  MUFU.EX2 R4, R24 ;  /* 0x0000001800047308 */ /* 0x000ea20000000800 */
[----:B---3--:R-:W-:Y:S01]  /*0fc0*/  FFMA R17, R10, R20, R17 ;  /* 0x000000140a117223 */ /* 0x008fe20000000011 */
[----:B------:R-:W-:-:S06]  /*0fd0*/  SHF.L.U32 R10, R5, 0x17, RZ ;  /* 0x00000017050a7819 */ /* 0x000fcc00000006ff */
[----:B------:R-:W3:Y:S01]  /*0fe0*/  MUFU.EX2 R26, R26 ;  /* 0x0000001a001a7308 */ /* 0x000ee20000000800 */
[----:B-1----:R-:W-:-:S04]  /*0ff0*/  FFMA R17, R18, R22, R17 ;  /* 0x0000001612117223 */ /* 0x002fc80000000011 */
[----:B--2---:R-:W-:-:S04]  /*1000*/  FFMA R10, R10, R4, R17 ;  /* 0x000000040a0a7223 */ /* 0x004fc80000000011 */
[----:B---3--:R-:W-:Y:S01]  /*1010*/  FFMA R10, R19, R26, R10 ;  /* 0x0000001a130a7223 */ /* 0x008fe2000000000a */
[----:B------:R-:W-:Y:S06]  /*1020*/  @P0 BRA `(.L_x_23) ;  /* 0xfffffff800ac0947 */ /* 0x000fec000383ffff */
.L_x_22:
[----:B--2---:R-:W-:Y:S01]  /*1030*/  FMUL R12, R9, R12 ;  /* 0x0000000c090c7220 */ /* 0x004fe20000400000 */
[----:B------:R-:W-:Y:S06]  /*1040*/  BRA.U !UP1, `(.L_x_24) ;  /* 0x0000000509787547 */ /* 0x000fec000b800000 */
[----:B------:R-:W-:Y:S02]  /*1050*/  UISETP.GE.U32.AND UP0, UPT, UR12, 0x4, UPT ;  /* 0x000000040c00788c */ /* 0x000fe4000bf06070 */
[----:B------:R-:W-:-:S04]  /*1060*/  ULOP3.LUT UR13, UR10, 0x3, URZ, 0xc0, !UPT ;  /* 0x000000030a0d7892 */ /* 0x000fc8000f8ec0ff */
[----:B------:R-:W-:-:S03]  /*1070*/  UISETP.NE.AND UP1, UPT, UR13, URZ, UPT ;  /* 0x000000ff0d00728c */ /* 0x000fc6000bf25270 */
[----:B------:R-:W-:Y:S08]  /*1080*/  BRA.U !UP0, `(.L_x_25) ;  /* 0x0000000108b47547 */ /* 0x000ff0000b800000 */
[----:B------:R-:W2:Y:S01]  /*1090*/  LDC.64 R16, c[0x0][0x380] ;  /* 0x0000e000ff107b82 */ /* 0x000ea20000000a00 */
[----:B------:R-:W-:Y:S01]  /*10a0*/  IADD3 R3, PT, PT, R8, UR11, RZ ;  /* 0x0000000b08037c10 */ /* 0x000fe2000fffe0ff */
[----:B------:R-:W3:Y:S04]  /*10b0*/  LDCU UR4, c[0x0][0x3c4] ;  /* 0x00007880ff0477ac */ /* 0x000ee80008000800 */
[----:B--2---:R-:W-:-:S05]  /*10c0*/  IMAD.WIDE R16, R3, 0x4, R16 ;  /* 0x0000000403107825 */ /* 0x004fca00078e0210 */
[----:B------:R-:W3:Y:S04]  /*10d0*/  LDG.E.CONSTANT R3, desc[UR14][R16.64] ;  /* 0x0000000e10037981 */ /* 0x000ee8000c1e9900 */
[----:B------:R-:W2:Y:S04]  /*10e0*/  LDG.E.CONSTANT R5, desc[UR14][R16.64+0x4] ;  /* 0x0000040e10057981 */ /* 0x000ea8000c1e9900 */
[----:B------:R-:W4:Y:S04]  /*10f0*/  LDG.E.CONSTANT R11, desc[UR14][R16.64+0x8] ;  /* 0x0000080e100b7981 */ /* 0x000f28000c1e9900 */
[----:B------:R5:W5:Y:S01]  /*1100*/  LDG.E.CONSTANT R21, desc[UR14][R16.64+0xc] ;  /* 0x00000c0e10157981 */ /* 0x000b62000c1e9900 */
[----:B------:R-:W-:Y:S01]  /*1110*/  IADD3 R8, PT, PT, R8, 0x4, RZ ;  /* 0x0000000408087810 */ /* 0x000fe20007ffe0ff */
[----:B---3--:R-:W-:-:S04]  /*1120*/  FFMA R9, R3, UR4, -R0 ;  /* 0x0000000403097c23 */ /* 0x008fc80008000800 */
[----:B------:R-:W-:Y:S01]  /*1130*/  FFMA.SAT R2, R9, R6, 0.5 ;  /* 0x3f00000009027423 */ /* 0x000fe20000002006 */
[----:B--2---:R-:W-:-:S03]  /*1140*/  FFMA R19, R5, UR4, -R0 ;  /* 0x0000000405137c23 */ /* 0x004fc60008000800 */
[-C--:B------:R-:W-:Y:S01]  /*1150*/  FFMA.RM R2, R2, R7.reuse, 12582913 ;  /* 0x4b40000102027423 */ /* 0x080fe20000004007 */
[-C--:B------:R-:W-:Y:S01]  /*1160*/  FFMA.SAT R14, R19, R6.reuse, 0.5 ;  /* 0x3f000000130e7423 */ /* 0x080fe20000002006 */
[--C-:B----4-:R-:W-:Y:S02]  /*1170*/  FFMA R5, R11, UR4, -R0.reuse ;  /* 0x000000040b057c23 */ /* 0x110fe40008000800 */
[----:B-1----:R-:W-:Y:S01]  /*1180*/  FADD R4, R2, -12583039 ;  /* 0xcb40007f02047421 */ /* 0x002fe20000000000 */
[-C--:B------:R-:W-:Y:S01]  /*1190*/  FFMA.RM R3, R14, R7.reuse, 12582913 ;  /* 0x4b4000010e037423 */ /* 0x080fe20000004007 */
[-C--:B-----5:R-:W-:Y:S01]  /*11a0*/  FFMA.SAT R16, R5, R6.reuse, 0.5 ;  /* 0x3f00000005107423 */ /* 0x0a0fe20000002006 */
[----:B------:R-:W-:Y:S01]  /*11b0*/  FFMA R21, R21, UR4, -R0 ;  /* 0x0000000415157c23 */ /* 0x000fe20008000800 */
[----:B------:R-:W-:Y:S01]  /*11c0*/  FFMA R4, R9, 1.4426950216293334961, -R4 ;  /* 0x3fb8aa3b09047823 */ /* 0x000fe20000000804 */
[----:B------:R-:W-:Y:S02]  /*11d0*/  FADD R14, R3, -12583039 ;  /* 0xcb40007f030e7421 */ /* 0x000fe40000000000 */
[----:B------:R-:W-:Y:S01]  /*11e0*/  FFMA.SAT R18, R21, R6, 0.5 ;  /* 0x3f00000015127423 */ /* 0x000fe20000002006 */
[----:B------:R-:W-:Y:S01]  /*11f0*/  FFMA R11, R9, 1.925963033500011079e-08, R4 ;  /* 0x32a57060090b7823 */ /* 0x000fe20000000004 */
[-C--:B------:R-:W-:Y:S01]  /*1200*/  FFMA.RM R4, R16, R7.reuse, 12582913 ;  /* 0x4b40000110047423 */ /* 0x080fe20000004007 */
[----:B------:R-:W-:Y:S01]  /*1210*/  FFMA R14, R19, 1.4426950216293334961, -R14 ;  /* 0x3fb8aa3b130e7823 */ /* 0x000fe2000000080e */
[----:B------:R-:W-:-:S02]  /*1220*/  FFMA.RM R9, R18, R7, 12582913 ;  /* 0x4b40000112097423 */ /* 0x000fc40000004007 */
[----:B------:R-:W-:Y:S01]  /*1230*/  FADD R16, R4, -12583039 ;  /* 0xcb40007f04107421 */ /* 0x000fe20000000000 */
[----:B------:R-:W-:Y:S01]  /*1240*/  FFMA R14, R19, 1.925963033500011079e-08, R14 ;  /* 0x32a57060130e7823 */ /* 0x000fe2000000000e */
[----:B------:R-:W-:Y:S01]  /*1250*/  FADD R18, R9, -12583039 ;  /* 0xcb40007f09127421 */ /* 0x000fe20000000000 */
[----:B------:R-:W1:Y:S01]  /*1260*/  MUFU.EX2 R11, R11 ;  /* 0x0000000b000b7308 */ /* 0x000e620000000800 */
[----:B------:R-:W-:Y:S01]  /*1270*/  FFMA R16, R5, 1.4426950216293334961, -R16 ;  /* 0x3fb8aa3b05107823 */ /* 0x000fe20000000810 */
[----:B------:R-:W-:Y:S01]  /*1280*/  SHF.L.U32 R9, R9, 0x17, RZ ;  /* 0x0000001709097819 */ /* 0x000fe200000006ff */
[----:B------:R-:W-:Y:S02]  /*1290*/  FFMA R18, R21, 1.4426950216293334961, -R18 ;  /* 0x3fb8aa3b15127823 */ /* 0x000fe40000000812 */
[----:B------:R-:W-:Y:S01]  /*12a0*/  FFMA R16, R5, 1.925963033500011079e-08, R16 ;  /* 0x32a5706005107823 */ /* 0x000fe20000000010 */
[----:B------:R-:W-:Y:S01]  /*12b0*/  SHF.L.U32 R5, R2, 0x17, RZ ;  /* 0x0000001702057819 */ /* 0x000fe200000006ff */
[----:B------:R-:W-:Y:S01]  /*12c0*/  FFMA R18, R21, 1.925963033500011079e-08, R18 ;  /* 0x32a5706015127823 */ /* 0x000fe20000000012 */
[----:B------:R-:W2:Y:S01]  /*12d0*/  MUFU.EX2 R14, R14 ;  /* 0x0000000e000e7308 */ /* 0x000ea20000000800 */
[----:B------:R-:W-:-:S02]  /*12e0*/  SHF.L.U32 R2, R3, 0x17, RZ ;  /* 0x0000001703027819 */ /* 0x000fc400000006ff */
[----:B------:R-:W-:-:S05]  /*12f0*/  SHF.L.U32 R3, R4, 0x17, RZ ;  /* 0x0000001704037819 */ /* 0x000fca00000006ff */
[----:B------:R-:W3:Y:S01]  /*1300*/  MUFU.EX2 R16, R16 ;  /* 0x0000001000107308 */ /* 0x000ee20000000800 */
[----:B-1----:R-:W-:-:S07]  /*1310*/  FFMA R5, R5, R11, R10 ;  /* 0x0000000b05057223 */ /* 0x002fce000000000a */
[----:B------:R-:W1:Y:S01]  /*1320*/  MUFU.EX2 R18, R18 ;  /* 0x0000001200127308 */ /* 0x000e620000000800 */
[----:B--2---:R-:W-:-:S04]  /*1330*/  FFMA R2, R2, R14, R5 ;  /* 0x0000000e02027223 */ /* 0x004fc80000000005 */
[----:B---3--:R-:W-:-:S04]  /*1340*/  FFMA R2, R3, R16, R2 ;  /* 0x0000001003027223 */ /* 0x008fc80000000002 */
[----:B-1----:R-:W-:-:S07]  /*1350*/  FFMA R10, R9, R18, R2 ;  /* 0x00000012090a7223 */ /* 0x002fce0000000002 */
.L_x_25:
[----:B------:R-:W-:Y:S05]  /*1360*/  BRA.U !UP1, `(.L_x_24) ;  /* 0x0000000109b07547 */ /* 0x000fea000b800000 */
[----:B------:R-:W-:Y:S02]  /*1370*/  UISETP.NE.AND UP0, UPT, UR13, 0x1, UPT ;  /* 0x000000010d00788c */ /* 0x000fe4000bf05270 */
[----:B------:R-:W-:-:S04]  /*1380*/  ULOP3.LUT UR4, UR10, 0x1, URZ, 0xc0, !UPT ;  /* 0x000000010a047892 */ /* 0x000fc8000f8ec0ff */
[----:B------:R-:W-:-:S03]  /*1390*/  UISETP.NE.U32.AND UP1, UPT, UR4, 0x1, UPT ;  /* 0x000000010400788c */ /* 0x000fc6000bf25070 */
[----:B------:R-:W-:Y:S08]  /*13a0*/  BRA.U !UP0, `(.L_x_26) ;  /* 0x0000000108647547 */ /* 0x000ff0000b800000 */
[----:B------:R-:W2:Y:S01]  /*13b0*/  LDC.64 R2, c[0x0][0x380] ;  /* 0x0000e000ff027b82 */ /* 0x000ea20000000a00 */
[----:B------:R-:W-:Y:S01]  /*13c0*/  IADD3 R5, PT, PT, R8, UR11, RZ ;  /* 0x0000000b08057c10 */ /* 0x000fe2000fffe0ff */
[----:B------:R-:W3:Y:S04]  /*13d0*/  LDCU UR4, c[0x0][0x3c4] ;  /* 0x00007880ff0477ac */ /* 0x000ee80008000800 */
[----:B--2---:R-:W-:-:S05]  /*13e0*/  IMAD.WIDE R2, R5, 0x4, R2 ;  /* 0x0000000405027825 */ /* 0x004fca00078e0202 */
[----:B------:R-:W3:Y:S04]  /*13f0*/  LDG.E.CONSTANT R5, desc[UR14][R2.64] ;  /* 0x0000000e02057981 */ /* 0x000ee8000c1e9900 */
[----:B------:R-:W2:Y:S01]  /*1400*/  LDG.E.CONSTANT R9, desc[UR14][R2.64+0x4] ;  /* 0x0000040e02097981 */ /* 0x000ea2000c1e9900 */
[----:B------:R-:W-:Y:S01]  /*1410*/  IADD3 R8, PT, PT, R8, 0x2, RZ ;  /* 0x0000000208087810 */ /* 0x000fe20007ffe0ff */
[----:B---3--:R-:W-:-:S04]  /*1420*/  FFMA R5, R5, UR4, -R0 ;  /* 0x0000000405057c23 */ /* 0x008fc80008000800 */
[----:B-1----:R-:W-:Y:S01]  /*1430*/  FFMA.SAT R4, R5, R6, 0.5 ;  /* 0x3f00000005047423 */ /* 0x002fe20000002006 */
[----:B--2---:R-:W-:-:S03]  /*1440*/  FFMA R9, R9, UR4, -R0 ;  /* 0x0000000409097c23 */ /* 0x004fc60008000800 */
[----:B------:R-:W-:Y:S01]  /*1450*/  FFMA.RM R4, R4, R7, 12582913 ;  /* 0x4b40000104047423 */ /* 0x000fe20000004007 */
[----:B------:R-:W-:-:S03]  /*1460*/  FFMA.SAT R16, R9, R6, 0.5 ;  /* 0x3f00000009107423 */ /* 0x000fc60000002006 */
[----:B------:R-:W-:Y:S01]  /*1470*/  FADD R14, R4, -12583039 ;  /* 0xcb40007f040e7421 */ /* 0x000fe20000000000 */
[----:B------:R-:W-:Y:S01]  /*1480*/  FFMA.RM R16, R16, R7, 12582913 ;  /* 0x4b40000110107423 */ /* 0x000fe20000004007 */
[----:B------:R-:W-:Y:S02]  /*1490*/  SHF.L.U32 R3, R4, 0x17, RZ ;  /* 0x0000001704037819 */ /* 0x000fe400000006ff */
[C---:B------:R-:W-:Y:S01]  /*14a0*/  FFMA R14, R5.reuse, 1.4426950216293334961, -R14 ;  /* 0x3fb8aa3b050e7823 */ /* 0x040fe2000000080e */
[C---:B------:R-:W-:Y:S01]  /*14b0*/  FADD R18, R16.reuse, -12583039 ;  /* 0xcb40007f10127421 */ /* 0x040fe20000000000 */
[----:B------:R-:W-:Y:S02]  /*14c0*/  SHF.L.U32 R16, R16, 0x17, RZ ;  /* 0x0000001710107819 */ /* 0x000fe400000006ff */
[----:B------:R-:W-:Y:S01]  /*14d0*/  FFMA R14, R5, 1.925963033500011079e-08, R14 ;  /* 0x32a57060050e7823 */ /* 0x000fe2000000000e */
[----:B------:R-:W-:-:S04]  /*14e0*/  FFMA R18, R9, 1.4426950216293334961, -R18 ;  /* 0x3fb8aa3b09127823 */ /* 0x000fc80000000812 */
[----:B------:R-:W-:Y:S01]  /*14f0*/  FFMA R18, R9, 1.925963033500011079e-08, R18 ;  /* 0x32a5706009127823 */ /* 0x000fe20000000012 */
[----:B------:R-:W1:Y:S08]  /*1500*/  MUFU.EX2 R14, R14 ;  /* 0x0000000e000e7308 */ /* 0x000e700000000800 */
[----:B------:R-:W2:Y:S01]  /*1510*/  MUFU.EX2 R18, R18 ;  /* 0x0000001200127308 */ /* 0x000ea20000000800 */
[----:B-1----:R-:W-:-:S04]  /*1520*/  FFMA R3, R3, R14, R10 ;  /* 0x0000000e03037223 */ /* 0x002fc8000000000a */
[----:B--2---:R-:W-:-:S07]  /*1530*/  FFMA R10, R16, R18, R3 ;  /* 0x00000012100a7223 */ /* 0x004fce0000000003 */
.L_x_26:
[----:B------:R-:W-:Y:S05]  /*1540*/  BRA.U UP1, `(.L_x_24) ;  /* 0x0000000101387547 */ /* 0x000fea000b800000 */
[----:B------:R-:W2:Y:S01]  /*1550*/  LDC.64 R2, c[0x0][0x380] ;  /* 0x0000e000ff027b82 */ /* 0x000ea20000000a00 */
[----:B------:R-:W-:Y:S01]  /*1560*/  IADD3 R5, PT, PT, R8, UR11, RZ ;  /* 0x0000000b08057c10 */ /* 0x000fe2000fffe0ff */
[----:B------:R-:W3:Y:S04]  /*1570*/  LDCU UR4, c[0x0][0x3c4] ;  /* 0x00007880ff0477ac */ /* 0x000ee80008000800 */
[----:B--2---:R-:W-:-:S06]  /*1580*/  IMAD.WIDE R2, R5, 0x4, R2 ;  /* 0x0000000405027825 */ /* 0x004fcc00078e0202 */
[----:B------:R-:W3:Y:S02]  /*1590*/  LDG.E.CONSTANT R3, desc[UR14][R2.64] ;  /* 0x0000000e02037981 */ /* 0x000ee4000c1e9900 */
[----:B---3--:R-:W-:-:S04]  /*15a0*/  FFMA R5, R3, UR4, -R0 ;  /* 0x0000000403057c23 */ /* 0x008fc80008000800 */
[----:B------:R-:W-:-:S04]  /*15b0*/  FFMA.SAT R6, R5, R6, 0.5 ;  /* 0x3f00000005067423 */ /* 0x000fc80000002006 */
[----:B------:R-:W-:-:S04]  /*15c0*/  FFMA.RM R6, R6, R7, 12582913 ;  /* 0x4b40000106067423 */ /* 0x000fc80000004007 */
[----:B-1----:R-:W-:-:S04]  /*15d0*/  FADD R4, R6, -12583039 ;  /* 0xcb40007f06047421 */ /* 0x002fc80000000000 */
[----:B------:R-:W-:-:S04]  /*15e0*/  FFMA R4, R5, 1.4426950216293334961, -R4 ;  /* 0x3fb8aa3b05047823 */ /* 0x000fc80000000804 */
[----:B------:R-:W-:Y:S01]  /*15f0*/  FFMA R4, R5, 1.925963033500011079e-08, R4 ;  /* 0x32a5706005047823 */ /* 0x000fe20000000004 */
[----:B------:R-:W-:-:S05]  /*1600*/  SHF.L.U32 R5, R6, 0x17, RZ ;  /* 0x0000001706057819 */ /* 0x000fca00000006ff */
[----:B------:R-:W1:Y:S02]  /*1610*/  MUFU.EX2 R4, R4 ;  /* 0x0000000400047308 */ /* 0x000e640000000800 */
[----:B-1----:R-:W-:-:S07]  /*1620*/  FFMA R10, R5, R4, R10 ;  /* 0x00000004050a7223 */ /* 0x002fce000000000a */
.L_x_24:
[----:B------:R-:W0:Y:S01]  /*1630*/  LDCU UR4, c[0x0][0x3c0] ;  /* 0x00007800ff0477ac */ /* 0x000e220008000800 */
[----:B------:R-:W-:Y:S01]  /*1640*/  BSSY.RECONVERGENT B0, `(.L_x_27) ;  /* 0x0000096000007945 */ /* 0x000fe20003800200 */
[----:B------:R-:W-:Y:S01]  /*1650*/  FFMA R13, R13, R12, R10 ;  /* 0x0000000c0d0d7223 */ /* 0x000fe2000000000a */
[----:B------:R-:W2:Y:S01]  /*1660*/  LDCU UR12, c[0x0][0x3c4] ;  /* 0x00007880ff0c77ac */ /* 0x000ea20008000800 */
[----:B0-----:R-:W-:-:S13]  /*1670*/  ISETP.GE.AND P0, PT, R15, UR4, PT ;  /* 0x000000040f007c0c */ /* 0x001fda000bf06270 */
[----:B--2---:R-:W-:Y:S05]  /*1680*/  @P0 BRA `(.L_x_28) ;  /* 0x0000000800440947 */ /* 0x004fea0003800000 */
[----:B------:R-:W0:Y:S01]  /*1690*/  LDC R14, c[0x0][0x360] ;  /* 0x0000d800ff0e7b82 */ /* 0x000e220000000800 */
[----:B------:R-:W-:-:S04]  /*16a0*/  MOV R16, UR10 ;  /* 0x0000000a00107c02 */ /* 0x000fc80008000f00 */
[----:B------:R-:W-:-:S07]  /*16b0*/  LOP3.LUT R16, R16, 0x7ffffffc, RZ, 0xc0, !PT ;  /* 0x7ffffffc10107812 */ /* 0x000fce00078ec0ff */
.L_x_33:
[----:B------:R-:W2:Y:S08]  /*16c0*/  LDC R18, c[0x0][0x3c0] ;  /* 0x0000f000ff127b82 */ /* 0x000eb00000000800 */
[----:B------:R-:W3:Y:S01]  /*16d0*/  LDC.64 R2, c[0x0][0x390] ;  /* 0x0000e400ff027b82 */ /* 0x000ee20000000a00 */
[----:B--2---:R-:W-:-:S04]  /*16e0*/  IMAD R5, R18, UR5, R15 ;  /* 0x0000000512057c24 */ /* 0x004fc8000f8e020f */
[----:B---3--:R-:W-:-:S05]  /*16f0*/  IMAD.WIDE R2, R5, 0x4, R2 ;  /* 0x0000000405027825 */ /* 0x008fca00078e0202 */
[----:B------:R-:W2:Y:S01]  /*1700*/  LDG.E R19, desc[UR14][R2.64] ;  /* 0x0000000e02137981 */ /* 0x000ea2000c1e1900 */
[----:B------:R-:W-:Y:S01]  /*1710*/  UISETP.GE.U32.AND UP0, UPT, UR10, 0x4, UPT ;  /* 0x000000040a00788c */ /* 0x000fe2000bf06070 */
[----:B-1----:R-:W-:Y:S02]  /*1720*/  HFMA2 R4, -RZ, RZ, 0, 0 ;  /* 0x00000000ff047431 */ /* 0x002fe400000001ff */
[----:B--2---:R-:W-:-:S06]  /*1730*/  FMUL R19, R12, R19 ;  /* 0x000000130c137220 */ /* 0x004fcc0000400000 */
[----:B------:R-:W-:Y:S05]  /*1740*/  BRA.U !UP0, `(.L_x_29) ;  /* 0x0000000508087547 */ /* 0x000fea000b800000 */
[----:B------:R-:W-:Y:S02]  /*1750*/  IADD3 R22, PT, PT, -R16, RZ, RZ ;  /* 0x000000ff10167210 */ /* 0x000fe40007ffe1ff */
[----:B------:R-:W-:Y:S02]  /*1760*/  MOV R20, UR11 ;  /* 0x0000000b00147c02 */ /* 0x000fe40008000f00 */
[----:B------:R-:W-:-:S07]  /*1770*/  MOV R17, R15 ;  /* 0x0000000f00117202 */ /* 0x000fce0000000f00 */
.L_x_30:
[----:B------:R-:W1:Y:S08]  /*1780*/  LDC.64 R4, c[0x0][0x380] ;  /* 0x0000e000ff047b82 */ /* 0x000e700000000a00 */
[----:B------:R-:W2:Y:S01]  /*1790*/  LDC.64 R6, c[0x0][0x388] ;  /* 0x0000e200ff067b82 */ /* 0x000ea20000000a00 */
[----:B-1----:R-:W-:-:S05]  /*17a0*/  IMAD.WIDE R4, R20, 0x4, R4 ;  /* 0x0000000414047825 */ /* 0x002fca00078e0204 */
[----:B------:R-:W3:Y:S04]  /*17b0*/  LDG.E.CONSTANT R9, desc[UR14][R4.64] ;  /* 0x0000000e04097981 */ /* 0x000ee8000c1e9900 */
[----:B------:R-:W4:Y:S01]  /*17c0*/  LDG.E.CONSTANT R21, desc[UR14][R4.64+0x4] ;  /* 0x0000040e04157981 */ /* 0x000f22000c1e9900 */
[----:B--2---:R-:W-:-:S03]  /*17d0*/  IMAD.WIDE R6, R17, 0x4, R6 ;  /* 0x0000000411067825 */ /* 0x004fc600078e0206 */
[----:B------:R-:W2:Y:S04]  /*17e0*/  LDG.E.CONSTANT R23, desc[UR14][R4.64+0x8] ;  /* 0x0000080e04177981 */ /* 0x000ea8000c1e9900 */
[----:B------:R3:W5:Y:S04]  /*17f0*/  LDG.E.CONSTANT R29, desc[UR14][R4.64+0xc] ;  /* 0x00000c0e041d7981 */ /* 0x000768000c1e9900 */
[----:B------:R1:W5:Y:S01]  /*1800*/  LDG.E.CONSTANT R24, desc[UR14][R6.64] ;  /* 0x0000000e06187981 */ /* 0x000362000c1e9900 */
[----:B------:R-:W-:Y:S01]  /*1810*/  HFMA2 R25, -RZ, RZ, 3.7421875, 0 ;  /* 0x437c0000ff197431 */ /* 0x000fe200000001ff */
[----:B------:R-:W-:Y:S01]  /*1820*/  MOV R26, 0x3bbb989d ;  /* 0x3bbb989d001a7802 */ /* 0x000fe20000000f00 */
[----:B---3--:R-:W-:-:S04]  /*1830*/  FFMA R5, R9, UR12, -R0 ;  /* 0x0000000c09057c23 */ /* 0x008fc80008000800 */
[----:B------:R-:W-:-:S04]  /*1840*/  FFMA.SAT R8, R5, R26, 0.5 ;  /* 0x3f00000005087423 */ /* 0x000fc8000000201a */
[----:B------:R-:W-:Y:S01]  /*1850*/  FFMA.RM R27, R8, R25, 12582913 ;  /* 0x4b400001081b7423 */ /* 0x000fe20000004019 */
[----:B------:R-:W-:-:S04]  /*1860*/  IMAD.WIDE R8, R18, 0x4, R6 ;  /* 0x0000000412087825 */ /* 0x000fc800078e0206 */
[----:B-1----:R-:W-:Y:S01]  /*1870*/  FADD R6, R27, -12583039 ;  /* 0xcb40007f1b067421 */ /* 0x002fe20000000000 */
[----:B------:R1:W3:Y:S01]  /*1880*/  LDG.E.CONSTANT R28, desc[UR14][R8.64] ;  /* 0x0000000e081c7981 */ /* 0x0002e2000c1e9900 */
[----:B------:R-:W-:-:S04]  /*1890*/  IMAD.WIDE R10, R18, 0x4, R8 ;  /* 0x00000004120a7825 */ /* 0x000fc800078e0208 */
[----:B------:R-:W-:-:S04]  /*18a0*/  FFMA R6, R5, 1.4426950216293334961, -R6 ;  /* 0x3fb8aa3b05067823 */ /* 0x000fc80000000806 */
[----:B------:R-:W-:Y:S01]  /*18b0*/  FFMA R7, R5, 1.925963033500011079e-08, R6 ;  /* 0x32a5706005077823 */ /* 0x000fe20000000006 */
[----:B------:R-:W-:Y:S01]  /*18c0*/  IMAD.WIDE R4, R18, 0x4, R10 ;  /* 0x0000000412047825 */ /* 0x000fe200078e020a */
[----:B------:R0:W3:Y:S05]  /*18d0*/  LDG.E.CONSTANT R6, desc[UR14][R10.64] ;  /* 0x0000000e0a067981 */ /* 0x0000ea000c1e9900 */
[----:B------:R0:W3:Y:S01]  /*18e0*/  LDG.E.CONSTANT R4, desc[UR14][R4.64] ;  /* 0x0000000e04047981 */ /* 0x0000e2000c1e9900 */
[----:B------:R-:W0:Y:S01]  /*18f0*/  MUFU.EX2 R7, R7 ;  /* 0x0000000700077308 */ /* 0x000e220000000800 */
[--C-:B----4-:R-:W-:Y:S01]  /*1900*/  FFMA R21, R21, UR12, -R0.reuse ;  /* 0x0000000c15157c23 */ /* 0x110fe20008000800 */
[----:B------:R-:W-:Y:S01]  /*1910*/  SHF.L.U32 R27, R27, 0x17, RZ ;  /* 0x000000171b1b7819 */ /* 0x000fe200000006ff */
[----:B--2---:R-:W-:-:S02]  /*1920*/  FFMA R23, R23, UR12, -R0 ;  /* 0x0000000c17177c23 */ /* 0x004fc40008000800 */
[-C--:B-1----:R-:W-:Y:S01]  /*1930*/  FFMA.SAT R8, R21, R26.reuse, 0.5 ;  /* 0x3f00000015087423 */ /* 0x082fe2000000201a */
[----:B-----5:R-:W-:Y:S01]  /*1940*/  FFMA R29, R29, UR12, -R0 ;  /* 0x0000000c1d1d7c23 */ /* 0x020fe20008000800 */
[----:B0-----:R-:W-:-:S03]  /*1950*/  FFMA.SAT R10, R23, R26, 0.5 ;  /* 0x3f000000170a7423 */ /* 0x001fc6000000201a */
[----:B------:R-:W-:Y:S01]  /*1960*/  FFMA.SAT R26, R29, R26, 0.5 ;  /* 0x3f0000001d1a7423 */ /* 0x000fe2000000201a */
[----:B------:R-:W-:Y:S01]  /*1970*/  FFMA.RM R5, R10, R25, 12582913 ;  /* 0x4b4000010a057423 */ /* 0x000fe20000004019 */
[----:B------:R-:W-:Y:S01]  /*1980*/  FMUL R27, R27, R7 ;  /* 0x000000071b1b7220 */ /* 0x000fe20000400000 */
[----:B------:R-:W-:-:S04]  /*1990*/  FFMA.RM R7, R8, R25, 12582913 ;  /* 0x4b40000108077423 */ /* 0x000fc80000004019 */
[----:B------:R-:W-:Y:S01]  /*19a0*/  FADD R8, R7, -12583039 ;  /* 0xcb40007f07087421 */ /* 0x000fe20000000000 */
[----:B------:R-:W-:Y:S01]  /*19b0*/  FADD R10, R5, -12583039 ;  /* 0xcb40007f050a7421 */ /* 0x000fe20000000000 */
[----:B------:R-:W-:Y:S02]  /*19c0*/  FFMA.RM R25, R26, R25, 12582913 ;  /* 0x4b4000011a197423 */ /* 0x000fe40000004019 */
[----:B------:R-:W-:Y:S01]  /*19d0*/  FFMA R8, R21, 1.4426950216293334961, -R8 ;  /* 0x3fb8aa3b15087823 */ /* 0x000fe20000000808 */
[----:B------:R-:W-:Y:S01]  /*19e0*/  FFMA R19, R27, R24, R19 ;  /* 0x000000181b137223 */ /* 0x000fe20000000013 */
[----:B------:R-:W-:Y:S02]  /*19f0*/  FFMA R10, R23, 1.4426950216293334961, -R10 ;  /* 0x3fb8aa3b170a7823 */ /* 0x000fe4000000080a */
[----:B------:R-:W-:Y:S01]  /*1a00*/  FFMA R8, R21, 1.925963033500011079e-08, R8 ;  /* 0x32a5706015087823 */ /* 0x000fe20000000008 */
[----:B------:R-:W-:Y:S01]  /*1a10*/  FADD R24, R25, -12583039 ;  /* 0xcb40007f19187421 */ /* 0x000fe20000000000 */
[----:B------:R-:W-:-:S03]  /*1a20*/  FFMA R23, R23, 1.925963033500011079e-08, R10 ;  /* 0x32a5706017177823 */ /* 0x000fc6000000000a */
[C---:B------:R-:W-:Y:S01]  /*1a30*/  FFMA R10, R29.reuse, 1.4426950216293334961, -R24 ;  /* 0x3fb8aa3b1d0a7823 */ /* 0x040fe20000000818 */
[----:B------:R-:W0:Y:S03]  /*1a40*/  MUFU.EX2 R8, R8 ;  /* 0x0000000800087308 */ /* 0x000e260000000800 */
[----:B------:R-:W-:-:S05]  /*1a50*/  FFMA R29, R29, 1.925963033500011079e-08, R10 ;  /* 0x32a570601d1d7823 */ /* 0x000fca000000000a */
[----:B------:R-:W1:Y:S01]  /*1a60*/  MUFU.EX2 R24, R23 ;  /* 0x0000001700187308 */ /* 0x000e620000000800 */
[----:B------:R-:W-:Y:S02]  /*1a70*/  IADD3 R22, PT, PT, R22, 0x4, RZ ;  /* 0x0000000416167810 */ /* 0x000fe40007ffe0ff */
[----:B------:R-:W-:-:S05]  /*1a80*/  SHF.L.U32 R7, R7, 0x17, RZ ;  /* 0x0000001707077819 */ /* 0x000fca00000006ff */
[----:B------:R-:W2:Y:S01]  /*1a90*/  MUFU.EX2 R26, R29 ;  /* 0x0000001d001a7308 */ /* 0x000ea20000000800 */
[----:B------:R-:W-:Y:S01]  /*1aa0*/  ISETP.NE.AND P0, PT, R22, RZ, PT ;  /* 0x000000ff1600720c */ /* 0x000fe20003f05270 */
[----:B0-----:R-:W-:Y:S01]  /*1ab0*/  FMUL R10, R7, R8 ;  /* 0x00000008070a7220 */ /* 0x001fe20000400000 */
[----:B------:R-:W-:Y:S02]  /*1ac0*/  SHF.L.U32 R5, R5, 0x17, RZ ;  /* 0x0000001705057819 */ /* 0x000fe400000006ff */
[----:B------:R-:W-:-:S03]  /*1ad0*/  SHF.L.U32 R25, R25, 0x17, RZ ;  /* 0x0000001719197819 */ /* 0x000fc600000006ff */
[----:B-1----:R-:W-:Y:S01]  /*1ae0*/  FMUL R24, R5, R24 ;  /* 0x0000001805187220 */ /* 0x002fe20000400000 */
[----:B------:R-:W-:Y:S02]  /*1af0*/  IADD3 R20, PT, PT, R20, 0x4, RZ ;  /* 0x0000000414147810 */ /* 0x000fe40007ffe0ff */
[----:B------:R-:W-:Y:S01]  /*1b00*/  LEA R17, R18, R17, 0x2 ;  /* 0x0000001112117211 */ /* 0x000fe200078e10ff */
[----:B--2---:R-:W-:Y:S01]  /*1b10*/  FMUL R26, R25, R26 ;  /* 0x0000001a191a7220 */ /* 0x004fe20000400000 */
[----:B---3--:R-:W-:-:S04]  /*1b20*/  FFMA R19, R10, R28, R19 ;  /* 0x0000001c0a137223 */ /* 0x008fc80000000013 */
[----:B------:R-:W-:-:S04]  /*1b30*/  FFMA R19, R24, R6, R19 ;  /* 0x0000000618137223 */ /* 0x000fc80000000013 */
[----:B------:R-:W-:Y:S01]  /*1b40*/  FFMA R19, R26, R4, R19 ;  /* 0x000000041a137223 */ /* 0x000fe20000000013 */
[----:B------:R-:W-:Y:S06]  /*1b50*/  @P0 BRA `(.L_x_30) ;  /* 0xfffffffc00080947 */ /* 0x000fec000383ffff */
[----:B------:R-:W-:-:S07]  /*1b60*/  MOV R4, R16 ;  /* 0x0000001000047202 */ /* 0x000fce0000000f00 */
.L_x_29:
[----:B------:R-:W-:-:S09]  /*1b70*/  ULOP3.LUT UP0, UR4, UR10, 0x3, URZ, 0xc0, !UPT ;  /* 0x000000030a047892 */ /* 0x000fd2000f80c0ff */
[----:B------:R-:W-:Y:S05]  /*1b80*/  BRA.U !UP0, `(.L_x_31) ;  /* 0x0000000108f47547 */ /* 0x000fea000b800000 */
[----:B------:R-:W-:Y:S02]  /*1b90*/  UISETP.NE.AND UP0, UPT, UR4, 0x1, UPT ;  /* 0x000000010400788c */ /* 0x000fe4000bf05270 */
[----:B------:R-:W-:-:S04]  /*1ba0*/  ULOP3.LUT UR13, UR10, 0x1, URZ, 0xc0, !UPT ;  /* 0x000000010a0d7892 */ /* 0x000fc8000f8ec0ff */
[----:B------:R-:W-:-:S03]  /*1bb0*/  UISETP.NE.U32.AND UP1, UPT, UR13, 0x1, UPT ;  /* 0x000000010d00788c */ /* 0x000fc6000bf25070 */
[----:B------:R-:W-:Y:S08]  /*1bc0*/  BRA.U !UP0, `(.L_x_32) ;  /* 0x00000001088c7547 */ /* 0x000ff0000b800000 */
[----:B------:R-:W1:Y:S01]  /*1bd0*/  LDC.64 R10, c[0x0][0x380] ;  /* 0x0000e000ff0a7b82 */ /* 0x000e620000000a00 */
[----:B------:R-:W-:-:S07]  /*1be0*/  IADD3 R5, PT, PT, R4, UR11, RZ ;  /* 0x0000000b04057c10 */ /* 0x000fce000fffe0ff */
[----:B------:R-:W2:Y:S01]  /*1bf0*/  LDC.64 R8, c[0x0][0x388] ;  /* 0x0000e200ff087b82 */ /* 0x000ea20000000a00 */
[----:B------:R-:W-:Y:S01]  /*1c00*/  IMAD R7, R4, R18, R15 ;  /* 0x0000001204077224 */ /* 0x000fe200078e020f */
[----:B------:R-:W3:Y:S01]  /*1c10*/  LDCU UR4, c[0x0][0x3c4] ;  /* 0x00007880ff0477ac */ /* 0x000ee20008000800 */
[----:B-1----:R-:W-:-:S05]  /*1c20*/  IMAD.WIDE R10, R5, 0x4, R10 ;  /* 0x00000004050a7825 */ /* 0x002fca00078e020a */
[----:B------:R-:W3:Y:S04]  /*1c30*/  LDG.E.CONSTANT R5, desc[UR14][R10.64] ;  /* 0x0000000e0a057981 */ /* 0x000ee8000c1e9900 */
[----:B------:R-:W4:Y:S01]  /*1c40*/  LDG.E.CONSTANT R17, desc[UR14][R10.64+0x4] ;  /* 0x0000040e0a117981 */ /* 0x000f22000c1e9900 */
[----:B--2---:R-:W-:-:S04]  /*1c50*/  IMAD.WIDE R8, R7, 0x4, R8 ;  /* 0x0000000407087825 */ /* 0x004fc800078e0208 */
[----:B------:R-:W-:Y:S02]  /*1c60*/  IMAD.WIDE R6, R18, 0x4, R8 ;  /* 0x0000000412067825 */ /* 0x000fe400078e0208 */
[----:B------:R-:W2:Y:S04]  /*1c70*/  LDG.E.CONSTANT R8, desc[UR14][R8.64] ;  /* 0x0000000e08087981 */ /* 0x000ea8000c1e9900 */
[----:B------:R-:W5:Y:S01]  /*1c80*/  LDG.E.CONSTANT R6, desc[UR14][R6.64] ;  /* 0x0000000e06067981 */ /* 0x000f62000c1e9900 */
[----:B------:R-:W-:Y:S01]  /*1c90*/  HFMA2 R21, -RZ, RZ, 3.7421875, 0 ;  /* 0x437c0000ff157431 */ /* 0x000fe200000001ff */
[----:B------:R-:W-:Y:S02]  /*1ca0*/  MOV R20, 0x3bbb989d ;  /* 0x3bbb989d00147802 */ /* 0x000fe40000000f00 */
[----:B------:R-:W-:Y:S01]  /*1cb0*/  IADD3 R4, PT, PT, R4, 0x2, RZ ;  /* 0x0000000204047810 */ /* 0x000fe20007ffe0ff */
[--C-:B---3--:R-:W-:Y:S01]  /*1cc0*/  FFMA R5, R5, UR4, -R0.reuse ;  /* 0x0000000405057c23 */ /* 0x108fe20008000800 */
[----:B----4-:R-:W-:-:S03]  /*1cd0*/  FFMA R17, R17, UR4, -R0 ;  /* 0x0000000411117c23 */ /* 0x010fc60008000800 */
[-C--:B------:R-:W-:Y:S01]  /*1ce0*/  FFMA.SAT R10, R5, R20.reuse, 0.5 ;  /* 0x3f000000050a7423 */ /* 0x080fe20000002014 */
[----:B------:R-:W-:-:S03]  /*1cf0*/  FFMA.SAT R11, R17, R20, 0.5 ;  /* 0x3f000000110b7423 */ /* 0x000fc60000002014 */
[-C--:B------:R-:W-:Y:S01]  /*1d00*/  FFMA.RM R10, R10, R21.reuse, 12582913 ;  /* 0x4b4000010a0a7423 */ /* 0x080fe20000004015 */
[----:B------:R-:W-:-:S03]  /*1d10*/  FFMA.RM R11, R11, R21, 12582913 ;  /* 0x4b4000010b0b7423 */ /* 0x000fc60000004015 */
[C---:B------:R-:W-:Y:S01]  /*1d20*/  FADD R20, R10.reuse, -12583039 ;  /* 0xcb40007f0a147421 */ /* 0x040fe20000000000 */
[----:B------:R-:W-:Y:S01]  /*1d30*/  SHF.L.U32 R10, R10, 0x17, RZ ;  /* 0x000000170a0a7819 */ /* 0x000fe200000006ff */
[----:B------:R-:W-:Y:S02]  /*1d40*/  FADD R22, R11, -12583039 ;  /* 0xcb40007f0b167421 */ /* 0x000fe40000000000 */
[----:B------:R-:W-:Y:S01]  /*1d50*/  FFMA R20, R5, 1.4426950216293334961, -R20 ;  /* 0x3fb8aa3b05147823 */ /* 0x000fe20000000814 */
[----:B------:R-:W-:Y:S01]  /*1d60*/  SHF.L.U32 R11, R11, 0x17, RZ ;  /* 0x000000170b0b7819 */ /* 0x000fe200000006ff */
[----:B------:R-:W-:Y:S02]  /*1d70*/  FFMA R22, R17, 1.4426950216293334961, -R22 ;  /* 0x3fb8aa3b11167823 */ /* 0x000fe40000000816 */
[----:B------:R-:W-:Y:S02]  /*1d80*/  FFMA R20, R5, 1.925963033500011079e-08, R20 ;  /* 0x32a5706005147823 */ /* 0x000fe40000000014 */
[----:B------:R-:W-:-:S02]  /*1d90*/  FFMA R22, R17, 1.925963033500011079e-08, R22 ;  /* 0x32a5706011167823 */ /* 0x000fc40000000016 */
[----:B------:R-:W1:Y:S08]  /*1da0*/  MUFU.EX2 R5, R20 ;  /* 0x0000001400057308 */ /* 0x000e700000000800 */
[----:B------:R-:W3:Y:S01]  /*1db0*/  MUFU.EX2 R22, R22 ;  /* 0x0000001600167308 */ /* 0x000ee20000000800 */
[----:B-1----:R-:W-:-:S04]  /*1dc0*/  FMUL R10, R10, R5 ;  /* 0x000000050a0a7220 */ /* 0x002fc80000400000 */
[----:B--2---:R-:W-:Y:S01]  /*1dd0*/  FFMA R19, R10, R8, R19 ;  /* 0x000000080a137223 */ /* 0x004fe20000000013 */
[----:B---3--:R-:W-:-:S04]  /*1de0*/  FMUL R24, R11, R22 ;  /* 0x000000160b187220 */ /* 0x008fc80000400000 */
[----:B-----5:R-:W-:-:S07]  /*1df0*/  FFMA R19, R24, R6, R19 ;  /* 0x0000000618137223 */ /* 0x020fce0000000013 */
.L_x_32:
[----:B------:R-:W-:Y:S05]  /*1e00*/  BRA.U UP1, `(.L_x_31) ;  /* 0x0000000101547547 */ /* 0x000fea000b800000 */
[----:B------:R-:W1:Y:S01]  /*1e10*/  LDC.64 R6, c[0x0][0x380] ;  /* 0x0000e000ff067b82 */ /* 0x000e620000000a00 */
[----:B------:R-:W-:Y:S01]  /*1e20*/  IADD3 R5, PT, PT, R4, UR11, RZ ;  /* 0x0000000b04057c10 */ /* 0x000fe2000fffe0ff */
[----:B------:R-:W2:Y:S06]  /*1e30*/  LDCU UR4, c[0x0][0x3c4] ;  /* 0x00007880ff0477ac */ /* 0x000eac0008000800 */
[----:B------:R-:W3:Y:S01]  /*1e40*/  LDC.64 R8, c[0x0][0x388] ;  /* 0x0000e200ff087b82 */ /* 0x000ee20000000a00 */
[----:B-1----:R-:W-:-:S06]  /*1e50*/  IMAD.WIDE R6, R5, 0x4, R6 ;  /* 0x0000000405067825 */ /* 0x002fcc00078e0206 */
[----:B------:R-:W2:Y:S01]  /*1e60*/  LDG.E.CONSTANT R7, desc[UR14][R6.64] ;  /* 0x0000000e06077981 */ /* 0x000ea2000c1e9900 */
[----:B------:R-:W-:-:S04]  /*1e70*/  IMAD R5, R4, R18, R15 ;  /* 0x0000001204057224 */ /* 0x000fc800078e020f */
[----:B---3--:R-:W-:-:S06]  /*1e80*/  IMAD.WIDE R4, R5, 0x4, R8 ;  /* 0x0000000405047825 */ /* 0x008fcc00078e0208 */
[----:B------:R-:W3:Y:S01]  /*1e90*/  LDG.E.CONSTANT R4, desc[UR14][R4.64] ;  /* 0x0000000e04047981 */ /* 0x000ee2000c1e9900 */
[----:B------:R-:W-:Y:S01]  /*1ea0*/  HFMA2 R10, -RZ, RZ, 3.7421875, 0 ;  /* 0x437c0000ff0a7431 */ /* 0x000fe200000001ff */
[----:B------:R-:W-:Y:S01]  /*1eb0*/  MOV R9, 0x3bbb989d ;  /* 0x3bbb989d00097802 */ /* 0x000fe20000000f00 */
[----:B--2---:R-:W-:-:S04]  /*1ec0*/  FFMA R8, R7, UR4, -R0 ;  /* 0x0000000407087c23 */ /* 0x004fc80008000800 */
[----:B------:R-:W-:-:S04]  /*1ed0*/  FFMA.SAT R9, R8, R9, 0.5 ;  /* 0x3f00000008097423 */ /* 0x000fc80000002009 */
[----:B------:R-:W-:-:S04]  /*1ee0*/  FFMA.RM R9, R9, R10, 12582913 ;  /* 0x4b40000109097423 */ /* 0x000fc8000000400a */
[C---:B------:R-:W-:Y:S01]  /*1ef0*/  FADD R7, R9.reuse, -12583039 ;  /* 0xcb40007f09077421 */ /* 0x040fe20000000000 */
[----:B------:R-:W-:-:S03]  /*1f00*/  SHF.L.U32 R9, R9, 0x17, RZ ;  /* 0x0000001709097819 */ /* 0x000fc600000006ff */
[----:B------:R-:W-:-:S04]  /*1f10*/  FFMA R7, R8, 1.4426950216293334961, -R7 ;  /* 0x3fb8aa3b08077823 */ /* 0x000fc80000000807 */
[----:B------:R-:W-:-:S04]  /*1f20*/  FFMA R7, R8, 1.925963033500011079e-08, R7 ;  /* 0x32a5706008077823 */ /* 0x000fc80000000007 */
[----:B------:R-:W1:Y:S02]  /*1f30*/  MUFU.EX2 R6, R7 ;  /* 0x0000000700067308 */ /* 0x000e640000000800 */
[----:B-1----:R-:W-:-:S04]  /*1f40*/  FMUL R6, R9, R6 ;  /* 0x0000000609067220 */ /* 0x002fc80000400000 */
[----:B---3--:R-:W-:-:S07]  /*1f50*/  FFMA R19, R6, R4, R19 ;  /* 0x0000000406137223 */ /* 0x008fce0000000013 */
.L_x_31:
[----:B------:R2:W-:Y:S01]  /*1f60*/  STG.E desc[UR14][R2.64], R19 ;  /* 0x0000001302007986 */ /* 0x0005e2000c10190e */
[----:B0-----:R-:W-:-:S04]  /*1f70*/  IADD3 R15, PT, PT, R14, R15, RZ ;  /* 0x0000000f0e0f7210 */ /* 0x001fc80007ffe0ff */
[----:B------:R-:W-:-:S13]  /*1f80*/  ISETP.GE.AND P0, PT, R15, R18, PT ;  /* 0x000000120f00720c */ /* 0x000fda0003f06270 */
[----:B--2---:R-:W-:Y:S05]  /*1f90*/  @!P0 BRA `(.L_x_33) ;  /* 0xfffffff400c88947 */ /* 0x004fea000383ffff */
.L_x_28:
[----:B------:R-:W-:Y:S05]  /*1fa0*/  BSYNC.RECONVERGENT B0 ;  /* 0x0000000000007941 */ /* 0x000fea0003800200 */
.L_x_27:
[----:B------:R-:W0:Y:S02]  /*1fb0*/  S2R R2, SR_TID.X ;  /* 0x0000000000027919 */ /* 0x000e240000002100 */
[----:B0-----:R-:W-:-:S13]  /*1fc0*/  ISETP.NE.AND P0, PT, R2, RZ, PT ;  /* 0x000000ff0200720c */ /* 0x001fda0003f05270 */
[----:B------:R-:W-:Y:S05]  /*1fd0*/  @P0 EXIT ;  /* 0x000000000000094d */ /* 0x000fea0003800000 */
[----:B------:R-:W-:Y:S02]  /*1fe0*/  MOV R2, UR6 ;  /* 0x0000000600027c02 */ /* 0x000fe40008000f00 */
[----:B------:R-:W-:Y:S02]  /*1ff0*/  MOV R3, UR7 ;  /* 0x0000000700037c02 */ /* 0x000fe40008000f00 */
[----:B-1----:R-:W-:Y:S02]  /*2000*/  MOV R4, UR8 ;  /* 0x0000000800047c02 */ /* 0x002fe40008000f00 */
[----:B------:R-:W-:Y:S01]  /*2010*/  MOV R5, UR9 ;  /* 0x0000000900057c02 */ /* 0x000fe20008000f00 */
[----:B------:R-:W-:Y:S04]  /*2020*/  STG.E desc[UR14][R2.64], R0 ;  /* 0x0000000002007986 */ /* 0x000fe8000c10190e */
[----:B------:R-:W-:Y:S01]  /*2030*/  STG.E desc[UR14][R4.64], R13 ;  /* 0x0000000d04007986 */ /* 0x000fe2000c10190e */
[----:B------:R-:W-:Y:S05]  /*2040*/  EXIT ;  /* 0x000000000000794d */ /* 0x000fea0003800000 */
.L_x_34:
        /* <DEDUP_REMOVED lines=11> */
.L_x_38:


//--------------------- .nv.shared.reserved.0     --------------------------
	.section	.nv.shared.reserved.0,"aw",@nobits
	.weak		__nv_reservedSMEM_offset_0_alias
	.size		__nv_reservedSMEM_offset_0_alias, 0, 64
	.other		__nv_reservedSMEM_offset_0_alias,@"STO_CUDA_RESERVED_SHARED STV_DEFAULT"
__nv_reservedSMEM_offset_0_alias:
	.zero		0
	.zero		64


//--------------------- .nv.constant0._Z7init_mlPfS_i --------------------------
	.section	.nv.constant0._Z7init_mlPfS_i,"a",@progbits
	.sectionflags	@""
	.align	4
.nv.constant0._Z7init_mlPfS_i:
	.zero		916


//--------------------- .nv.constant0._Z16normalize_outputPfPKfii --------------------------
	.section	.nv.constant0._Z16normalize_outputPfPKfii,"a",@progbits
	.sectionflags	@""
	.align	4
.nv.constant0._Z16normalize_outputPfPKfii:
	.zero		920


//--------------------- .nv.constant0._Z22fused_softmax_v_updatePKfS0_PfS1_S1_iiiiiiif --------------------------
	.section	.nv.constant0._Z22fused_softmax_v_updatePKfS0_PfS1_S1_iiiiiiif,"a",@progbits
	.sectionflags	@""
	.align	4
.nv.constant0._Z22fused_softmax_v_updatePKfS0_PfS1_S1_iiiiiiif:
	.zero		968


//--------------------- SYMBOLS --------------------------

	.type		.nv.reservedSmem.offset0,@object
	.size		.nv.reservedSmem.offset0,0x4
